// auto-generated by cutlass_sweep.gemm — config: {"arch": "sm_90", "cluster_m": 1, "cluster_n": 1, "dtype": "e4m3", "dtype_b": "e4m3", "layout": "nt", "stages": 4, "tile_k": 32, "tile_m": 256, "tile_n": 256}
#include "cutlass/cutlass.h"
#include "cutlass/gemm/collective/collective_builder.hpp"
#include "cutlass/gemm/device/gemm_universal_adapter.h"
#include "cutlass/gemm/kernel/gemm_universal.hpp"
#include "cutlass/epilogue/collective/collective_builder.hpp"

using ElemA = cutlass::float_e4m3_t;
using ElemB = cutlass::float_e4m3_t;
using ElemCD = cutlass::float_e4m3_t;
using Acc  = float;
using TileShape    = cute::Shape<cute::_256, cute::_256, cute::_32>;
using ClusterShape = cute::Shape<cute::_1, cute::_1, cute::_1>;

using CollectiveEpilogue = typename cutlass::epilogue::collective::CollectiveBuilder<
    cutlass::arch::Sm90, cutlass::arch::OpClassTensorOp,
    TileShape, ClusterShape,
    cutlass::epilogue::collective::EpilogueTileAuto,
    Acc, Acc,
    ElemCD, cutlass::layout::RowMajor, 128 / cutlass::sizeof_bits<ElemCD>::value,
    ElemCD, cutlass::layout::RowMajor, 128 / cutlass::sizeof_bits<ElemCD>::value,
    cutlass::epilogue::collective::EpilogueScheduleAuto
  >::CollectiveOp;

using CollectiveMainloop = typename cutlass::gemm::collective::CollectiveBuilder<
    cutlass::arch::Sm90, cutlass::arch::OpClassTensorOp,
    ElemA, cutlass::layout::RowMajor, 128 / cutlass::sizeof_bits<ElemA>::value,
    ElemB, cutlass::layout::ColumnMajor, 128 / cutlass::sizeof_bits<ElemB>::value,
    Acc,
    TileShape, ClusterShape,
    cutlass::gemm::collective::StageCount<4>,
    cutlass::gemm::collective::KernelScheduleAuto
  >::CollectiveOp;

using GemmKernel = cutlass::gemm::kernel::GemmUniversal<
    cute::Shape<int,int,int,int>,
    CollectiveMainloop,
    CollectiveEpilogue
>;
using Gemm = cutlass::gemm::device::GemmUniversalAdapter<GemmKernel>;

// Force the device kernel symbol into the cubin without needing a host main.
auto* _anchor = &cutlass::device_kernel<GemmKernel>;


// ===== COMPILED SASS (sm_90a) =====

	.target	sm_90a

	.elftype	@"ET_EXEC"


//--------------------- .note.nv.tkinfo           --------------------------
	.section	.note.nv.tkinfo,"",@"SHT_NOTE"
	.sectionflags	@"SHF_NOTE_NV_TKINFO"
	.tkinfo
        /*0018*/ 	.word	0x00000002
        /*0030*/ 	.string	""
        /*0030*/ 	.string	"ptxas"
        /*0030*/ 	.string	"Cuda compilation tools, release 13.0, V13.0.88"
        /*0030*/ 	.string	"Build cuda_13.0.r13.0/compiler.36424714_0"
        /*0030*/ 	.string	"-arch sm_90a -m 64 "



//--------------------- .note.nv.cuinfo           --------------------------
	.section	.note.nv.cuinfo,"",@"SHT_NOTE"
	.sectionflags	@"SHF_NOTE_NV_CUINFO"
        /*0018*/ 	.short	0x0002
        /*001a*/ 	.short	0x005a
        /*001c*/ 	.short	0x0082
	.zero		2


//--------------------- .nv.info                  --------------------------
	.section	.nv.info,"",@"SHT_CUDA_INFO"
	.align	4


	//----- nvinfo : EIATTR_REGCOUNT
	.align		4
        /*0000*/ 	.byte	0x04, 0x2f
        /*0002*/ 	.short	(.L_12 - .L_11)
	.align		4
.L_11:
        /*0004*/ 	.word	index@(_ZN7cutlass13device_kernelINS_4gemm6kernel13GemmUniversalIN4cute5tupleIJiiiiEEENS1_10collective13CollectiveMmaINS1_37MainloopSm90TmaGmmaWarpSpecializedFP8ILi4ENS5_IJNS4_1CILi1EEESB_SB_EEENS1_35KernelTmaWarpSpecializedCooperativeEEENS5_IJNSA_ILi256EEESF_NSA_ILi32EEEEEENS_12float_e4m3_tENS5_IJlSB_lEEESI_SJ_NS4_8TiledMMAINS4_8MMA_AtomIJNS4_4SM904GMMA31MMA_64x256x32_F32E4M3E4M3_SS_TNILNSN_7ScaleInE1ELSP_1EEEEEENS4_6LayoutINS5_IJNSA_ILi2EEESB_SB_EEENS5_IJSB_NSA_ILi0EEESV_EEEEENS5_IJNS4_10UnderscoreESY_SY_EEEEENS4_13SM90_TMA_LOADENS4_14ComposedLayoutINS4_7SwizzleILi1ELi4ELi3EEENS4_18smem_ptr_flag_bitsILi8EEENSS_INS5_IJNSA_ILi8EEESG_EEENS5_IJSG_SB_EEEEEEEvNS4_8identityES11_S1B_vS1C_EENS_8epilogue10collective6detail29Sm90TmaWarpSpecializedAdapterINS1F_15DefaultEpilogueISI_SJ_SJ_NS1E_6thread17LinearCombinationISI_Li1EffLNS1J_9ScaleType4KindE0ELNS_15FloatRoundStyleE2ESI_EENS1_15EpilogueDefaultEEEEEvvEEEEvNT_6ParamsE)
        /*0008*/ 	.word	0x000000a8


	//----- nvinfo : EIATTR_FRAME_SIZE
	.align		4
.L_12:
        /*000c*/ 	.byte	0x04, 0x11
        /*000e*/ 	.short	(.L_14 - .L_13)
	.align		4
.L_13:
        /*0010*/ 	.word	index@(_ZN7cutlass13device_kernelINS_4gemm6kernel13GemmUniversalIN4cute5tupleIJiiiiEEENS1_10collective13CollectiveMmaINS1_37MainloopSm90TmaGmmaWarpSpecializedFP8ILi4ENS5_IJNS4_1CILi1EEESB_SB_EEENS1_35KernelTmaWarpSpecializedCooperativeEEENS5_IJNSA_ILi256EEESF_NSA_ILi32EEEEEENS_12float_e4m3_tENS5_IJlSB_lEEESI_SJ_NS4_8TiledMMAINS4_8MMA_AtomIJNS4_4SM904GMMA31MMA_64x256x32_F32E4M3E4M3_SS_TNILNSN_7ScaleInE1ELSP_1EEEEEENS4_6LayoutINS5_IJNSA_ILi2EEESB_SB_EEENS5_IJSB_NSA_ILi0EEESV_EEEEENS5_IJNS4_10UnderscoreESY_SY_EEEEENS4_13SM90_TMA_LOADENS4_14ComposedLayoutINS4_7SwizzleILi1ELi4ELi3EEENS4_18smem_ptr_flag_bitsILi8EEENSS_INS5_IJNSA_ILi8EEESG_EEENS5_IJSG_SB_EEEEEEEvNS4_8identityES11_S1B_vS1C_EENS_8epilogue10collective6detail29Sm90TmaWarpSpecializedAdapterINS1F_15DefaultEpilogueISI_SJ_SJ_NS1E_6thread17LinearCombinationISI_Li1EffLNS1J_9ScaleType4KindE0ELNS_15FloatRoundStyleE2ESI_EENS1_15EpilogueDefaultEEEEEvvEEEEvNT_6ParamsE)
        /*0014*/ 	.word	0x00000670


	//----- nvinfo : EIATTR_MIN_STACK_SIZE
	.align		4
.L_14:
        /*0018*/ 	.byte	0x04, 0x12
        /*001a*/ 	.short	(.L_16 - .L_15)
	.align		4
.L_15:
        /*001c*/ 	.word	index@(_ZN7cutlass13device_kernelINS_4gemm6kernel13GemmUniversalIN4cute5tupleIJiiiiEEENS1_10collective13CollectiveMmaINS1_37MainloopSm90TmaGmmaWarpSpecializedFP8ILi4ENS5_IJNS4_1CILi1EEESB_SB_EEENS1_35KernelTmaWarpSpecializedCooperativeEEENS5_IJNSA_ILi256EEESF_NSA_ILi32EEEEEENS_12float_e4m3_tENS5_IJlSB_lEEESI_SJ_NS4_8TiledMMAINS4_8MMA_AtomIJNS4_4SM904GMMA31MMA_64x256x32_F32E4M3E4M3_SS_TNILNSN_7ScaleInE1ELSP_1EEEEEENS4_6LayoutINS5_IJNSA_ILi2EEESB_SB_EEENS5_IJSB_NSA_ILi0EEESV_EEEEENS5_IJNS4_10UnderscoreESY_SY_EEEEENS4_13SM90_TMA_LOADENS4_14ComposedLayoutINS4_7SwizzleILi1ELi4ELi3EEENS4_18smem_ptr_flag_bitsILi8EEENSS_INS5_IJNSA_ILi8EEESG_EEENS5_IJSG_SB_EEEEEEEvNS4_8identityES11_S1B_vS1C_EENS_8epilogue10collective6detail29Sm90TmaWarpSpecializedAdapterINS1F_15DefaultEpilogueISI_SJ_SJ_NS1E_6thread17LinearCombinationISI_Li1EffLNS1J_9ScaleType4KindE0ELNS_15FloatRoundStyleE2ESI_EENS1_15EpilogueDefaultEEEEEvvEEEEvNT_6ParamsE)
        /*0020*/ 	.word	0x00000670
.L_16:


//--------------------- .nv.compat                --------------------------
	.section	.nv.compat,"",@"SHT_CUDA_COMPAT_INFO"
	.align	4
        /*0000*/ 	.byte	0x02, 0x09, 0x01, 0x00, 0x02, 0x02, 0x04, 0x00, 0x02, 0x05, 0x05, 0x00, 0x03, 0x07, 0x01, 0x01
        /*0010*/ 	.byte	0x02, 0x03, 0x01, 0x00, 0x02, 0x06, 0x01, 0x00, 0x04, 0x0b, 0x08, 0x00, 0x00, 0x00, 0x00, 0x00
        /*0020*/ 	.byte	0x00, 0x00, 0x00, 0x00


//--------------------- .nv.info._ZN7cutlass13device_kernelINS_4gemm6kernel13GemmUniversalIN4cute5tupleIJiiiiEEENS1_10collective13CollectiveMmaINS1_37MainloopSm90TmaGmmaWarpSpecializedFP8ILi4ENS5_IJNS4_1CILi1EEESB_SB_EEENS1_35KernelTmaWarpSpecializedCooperativeEEENS5_IJNSA_ILi256EEESF_NSA_ILi32EEEEEENS_12float_e4m3_tENS5_IJlSB_lEEESI_SJ_NS4_8TiledMMAINS4_8MMA_AtomIJNS4_4SM904GMMA31MMA_64x256x32_F32E4M3E4M3_SS_TNILNSN_7ScaleInE1ELSP_1EEEEEENS4_6LayoutINS5_IJNSA_ILi2EEESB_SB_EEENS5_IJSB_NSA_ILi0EEESV_EEEEENS5_IJNS4_10UnderscoreESY_SY_EEEEENS4_13SM90_TMA_LOADENS4_14ComposedLayoutINS4_7SwizzleILi1ELi4ELi3EEENS4_18smem_ptr_flag_bitsILi8EEENSS_INS5_IJNSA_ILi8EEESG_EEENS5_IJSG_SB_EEEEEEEvNS4_8identityES11_S1B_vS1C_EENS_8epilogue10collective6detail29Sm90TmaWarpSpecializedAdapterINS1F_15DefaultEpilogueISI_SJ_SJ_NS1E_6thread17LinearCombinationISI_Li1EffLNS1J_9ScaleType4KindE0ELNS_15FloatRoundStyleE2ESI_EENS1_15EpilogueDefaultEEEEEvvEEEEvNT_6ParamsE --------------------------
	.section	.nv.info._ZN7cutlass13device_kernelINS_4gemm6kernel13GemmUniversalIN4cute5tupleIJiiiiEEENS1_10collective13CollectiveMmaINS1_37MainloopSm90TmaGmmaWarpSpecializedFP8ILi4ENS5_IJNS4_1CILi1EEESB_SB_EEENS1_35KernelTmaWarpSpecializedCooperativeEEENS5_IJNSA_ILi256EEESF_NSA_ILi32EEEEEENS_12float_e4m3_tENS5_IJlSB_lEEESI_SJ_NS4_8TiledMMAINS4_8MMA_AtomIJNS4_4SM904GMMA31MMA_64x256x32_F32E4M3E4M3_SS_TNILNSN_7ScaleInE1ELSP_1EEEEEENS4_6LayoutINS5_IJNSA_ILi2EEESB_SB_EEENS5_IJSB_NSA_ILi0EEESV_EEEEENS5_IJNS4_10UnderscoreESY_SY_EEEEENS4_13SM90_TMA_LOADENS4_14ComposedLayoutINS4_7SwizzleILi1ELi4ELi3EEENS4_18smem_ptr_flag_bitsILi8EEENSS_INS5_IJNSA_ILi8EEESG_EEENS5_IJSG_SB_EEEEEEEvNS4_8identityES11_S1B_vS1C_EENS_8epilogue10collective6detail29Sm90TmaWarpSpecializedAdapterINS1F_15DefaultEpilogueISI_SJ_SJ_NS1E_6thread17LinearCombinationISI_Li1EffLNS1J_9ScaleType4KindE0ELNS_15FloatRoundStyleE2ESI_EENS1_15EpilogueDefaultEEEEEvvEEEEvNT_6ParamsE,"",@"SHT_CUDA_INFO"
	.sectionflags	@""
	.align	4


	//----- nvinfo : EIATTR_CUDA_API_VERSION
	.align		4
        /*0000*/ 	.byte	0x04, 0x37
        /*0002*/ 	.short	(.L_18 - .L_17)
.L_17:
        /*0004*/ 	.word	0x00000082


	//----- nvinfo : EIATTR_KPARAM_INFO
	.align		4
.L_18:
        /*0008*/ 	.byte	0x04, 0x17
        /*000a*/ 	.short	(.L_20 - .L_19)
.L_19:
        /*000c*/ 	.word	0x00000000
        /*0010*/ 	.short	0x0000
        /*0012*/ 	.short	0x0070
        /*0014*/ 	.byte	0x00, 0xf0, 0x01, 0x10


	//----- nvinfo : EIATTR_SPARSE_MMA_MASK
	.align		4
.L_20:
        /*0018*/ 	.byte	0x03, 0x50
        /*001a*/ 	.short	0x0000


	//----- nvinfo : EIATTR_MAXREG_COUNT
	.align		4
        /*001c*/ 	.byte	0x03, 0x1b
        /*001e*/ 	.short	0x00a8


	//----- nvinfo : EIATTR_NUM_BARRIERS
	.align		4
        /*0020*/ 	.byte	0x02, 0x4c
        /*0022*/ 	.byte	0x01
	.zero		1


	//----- nvinfo : EIATTR_ANNOTATIONS
	.align		4
        /*0024*/ 	.byte	0x04, 0x55
        /*0026*/ 	.short	(.L_22 - .L_21)


	//   ....[0]....
.L_21:
        /*0028*/ 	.word	0x00000001
        /*002c*/ 	.byte	0x90, 0x05, 0x00, 0x00, 0x01, 0x00, 0x00, 0x00, 0xb0, 0x05, 0x00, 0x00, 0x01, 0x00, 0x00, 0x00
        /* <DEDUP_REMOVED lines=1352> */
        /*54bc*/ 	.byte	0x00, 0x33, 0x02, 0x00


	//----- nvinfo : EIATTR_MERCURY_ISA_VERSION
	.align		4
.L_22:
        /*54c0*/ 	.byte	0x03, 0x5f
        /*54c2*/ 	.short	0x0101


	//----- nvinfo : EIATTR_INT_WARP_WIDE_INSTR_OFFSETS
	.align		4
        /*54c4*/ 	.byte	0x04, 0x31
        /*54c6*/ 	.short	(.L_24 - .L_23)


	//   ....[0]....
.L_23:
        /*54c8*/ 	.word	0x00000480


	//   ....[1]....
        /*54cc*/ 	.word	0x000004a0


	//   ....[2]....
        /*54d0*/ 	.word	0x000005a0


	//----- nvinfo : EIATTR_COOP_GROUP_MASK_REGIDS
	.align		4
.L_24:
        /*54d4*/ 	.byte	0x04, 0x29
        /*54d6*/ 	.short	(.L_26 - .L_25)


	//   ....[0]....
.L_25:
        /*54d8*/ 	.word	0xffffffff


	//   ....[1]....
        /*54dc*/ 	.word	0xffffffff


	//   ....[2]....
        /*54e0*/ 	.word	0xffffffff


	//   ....[3]....
        /*54e4*/ 	.word	0xffffffff


	//   ....[4]....
        /*54e8*/ 	.word	0xffffffff


	//----- nvinfo : EIATTR_COOP_GROUP_INSTR_OFFSETS
	.align		4
.L_26:
        /*54ec*/ 	.byte	0x04, 0x28
        /*54ee*/ 	.short	(.L_28 - .L_27)


	//   ....[0]....
.L_27:
        /*54f0*/ 	.word	0x00000070


	//   ....[1]....
        /*54f4*/ 	.word	0x00000080


	//   ....[2]....
        /*54f8*/ 	.word	0x000001a0


	//   ....[3]....
        /*54fc*/ 	.word	0x000003c0


	//   ....[4]....
        /*5500*/ 	.word	0x000026d0


	//----- nvinfo : EIATTR_REG_RECONFIG
	.align		4
.L_28:
        /*5504*/ 	.byte	0x01, 0x54
	.zero		2


	//----- nvinfo : EIATTR_MBARRIER_INSTR_OFFSETS
	.align		4
        /*5508*/ 	.byte	0x04, 0x39
        /*550a*/ 	.short	(.L_30 - .L_29)


	//   ....[0]....
.L_29:
        /*550c*/ 	.word	0x00000320
        /*5510*/ 	.word	0x000000ff
        /*5514*/ 	.word	0x00000000
        /*5518*/ 	.short	0x0100
        /*551a*/ 	.byte	0x09
	.zero		1


	//   ....[1]....
        /*551c*/ 	.word	0x00000330
        /*5520*/ 	.word	0x000000ff
        /*5524*/ 	.word	0x00000020
        /*5528*/ 	.short	0x0100
        /*552a*/ 	.byte	0x09
	.zero		1


	//   ....[2]....
        /*552c*/ 	.word	0x00000340
        /*5530*/ 	.word	0x000000ff
        /*5534*/ 	.word	0x00000008
        /*5538*/ 	.short	0x0100
        /*553a*/ 	.byte	0x09
	.zero		1


	//   ....[3]....
        /*553c*/ 	.word	0x00000350
        /*5540*/ 	.word	0x000000ff
        /*5544*/ 	.word	0x00000028
        /*5548*/ 	.short	0x0100
        /*554a*/ 	.byte	0x09
	.zero		1


	//   ....[4]....
        /*554c*/ 	.word	0x00000360
        /*5550*/ 	.word	0x000000ff
        /*5554*/ 	.word	0x00000010
        /*5558*/ 	.short	0x0100
        /*555a*/ 	.byte	0x09
	.zero		1


	//   ....[5]....
        /*555c*/ 	.word	0x00000370
        /*5560*/ 	.word	0x000000ff
        /*5564*/ 	.word	0x00000030
        /*5568*/ 	.short	0x0100
        /*556a*/ 	.byte	0x09
	.zero		1


	//   ....[6]....
        /*556c*/ 	.word	0x00000380
        /*5570*/ 	.word	0x000000ff
        /*5574*/ 	.word	0x00000018
        /*5578*/ 	.short	0x0100
        /*557a*/ 	.byte	0x09
	.zero		1


	//   ....[7]....
        /*557c*/ 	.word	0x00000390
        /*5580*/ 	.word	0x000000ff
        /*5584*/ 	.word	0x00000038
        /*5588*/ 	.short	0x0100
        /*558a*/ 	.byte	0x09
	.zero		1


	//   ....[8]....
        /*558c*/ 	.word	0x000005d0
        /*5590*/ 	.word	0x000000ff
        /*5594*/ 	.word	0x00000050
        /*5598*/ 	.short	0x0100
        /*559a*/ 	.byte	0x06
	.zero		1


	//   ....[9]....
        /*559c*/ 	.word	0x000005e0
        /*55a0*/ 	.word	0x000000ff
        /*55a4*/ 	.word	0x00000058
        /*55a8*/ 	.short	0x0100
        /*55aa*/ 	.byte	0x06
	.zero		1


	//   ....[10]....
        /*55ac*/ 	.word	0x00002ac0
        /*55b0*/ 	.word	0x000000ff
        /*55b4*/ 	.word	0x00000000
        /*55b8*/ 	.short	0x010a
        /*55ba*/ 	.byte	0x07
	.zero		1


	//   ....[11]....
        /*55bc*/ 	.word	0x00002b20
        /*55c0*/ 	.word	0x000000ff
        /*55c4*/ 	.word	0x00000000
        /*55c8*/ 	.short	0x010a
        /*55ca*/ 	.byte	0x07
	.zero		1


	//   ....[12]....
        /*55cc*/ 	.word	0x000062e0
        /*55d0*/ 	.word	0x000000ff
        /*55d4*/ 	.word	0x00000000
        /*55d8*/ 	.short	0x010a
        /*55da*/ 	.byte	0x09
	.zero		1


	//   ....[13]....
        /*55dc*/ 	.word	0x00006320
        /*55e0*/ 	.word	0x000000ff
        /*55e4*/ 	.word	0x00000000
        /*55e8*/ 	.short	0x010a
        /*55ea*/ 	.byte	0x09
	.zero		1


	//   ....[14]....
        /*55ec*/ 	.word	0x0000af80
        /*55f0*/ 	.word	0x000000ff
        /*55f4*/ 	.word	0x00000000
        /*55f8*/ 	.short	0x0101
        /*55fa*/ 	.byte	0x08
	.zero		1


	//   ....[15]....
        /*55fc*/ 	.word	0x0000ea10
        /*5600*/ 	.word	0x000000ff
        /*5604*/ 	.word	0x00000000
        /*5608*/ 	.short	0x0101
        /*560a*/ 	.byte	0x06
	.zero		1


	//   ....[16]....
        /*560c*/ 	.word	0x00022550
        /*5610*/ 	.word	0x00000010
        /*5614*/ 	.word	0x00000020
        /*5618*/ 	.short	0x010a
        /*561a*/ 	.byte	0x3f
	.zero		1


	//   ....[17]....
        /*561c*/ 	.word	0x00022910
        /*5620*/ 	.word	0x00000002
        /*5624*/ 	.word	0x00000058
        /*5628*/ 	.short	0x0101
        /*562a*/ 	.byte	0x3f
	.zero		1


	//   ....[18]....
        /*562c*/ 	.word	0x00023040
        /*5630*/ 	.word	0x00000005
        /*5634*/ 	.word	0x00000000
        /*5638*/ 	.short	0x010a
        /*563a*/ 	.byte	0x3f
	.zero		1


	//   ....[19]....
        /*563c*/ 	.word	0x000230d0
        /*5640*/ 	.word	0x00000007
        /*5644*/ 	.word	0x00000000
        /*5648*/ 	.short	0x010a
        /*564a*/ 	.byte	0x3f
	.zero		1


	//   ....[20]....
        /*564c*/ 	.word	0x00023160
        /*5650*/ 	.word	0x00000007
        /*5654*/ 	.word	0x00000000
        /*5658*/ 	.short	0x010a
        /*565a*/ 	.byte	0x3f
	.zero		1


	//   ....[21]....
        /*565c*/ 	.word	0x000231f0
        /*5660*/ 	.word	0x00000003
        /*5664*/ 	.word	0x00000000
        /*5668*/ 	.short	0x010a
        /*566a*/ 	.byte	0x3f
	.zero		1


	//   ....[22]....
        /*566c*/ 	.word	0x00023260
        /*5670*/ 	.word	0x00000003
        /*5674*/ 	.word	0x00000000
        /*5678*/ 	.short	0x010a
        /*567a*/ 	.byte	0x3f
	.zero		1


	//   ....[23]....
        /*567c*/ 	.word	0x000232d0
        /*5680*/ 	.word	0x00000000
        /*5684*/ 	.word	0x00000000
        /*5688*/ 	.short	0x010a
        /*568a*/ 	.byte	0x3f
	.zero		1


	//   ....[24]....
        /*568c*/ 	.word	0x000233b0
        /*5690*/ 	.word	0x00000010
        /*5694*/ 	.word	0x00000020
        /*5698*/ 	.short	0x010a
        /*569a*/ 	.byte	0x3f
	.zero		1


	//   ....[25]....
        /*569c*/ 	.word	0x00023490
        /*56a0*/ 	.word	0x00000005
        /*56a4*/ 	.word	0x00000000
        /*56a8*/ 	.short	0x010a
        /*56aa*/ 	.byte	0x3f
	.zero		1


	//   ....[26]....
        /*56ac*/ 	.word	0x000234e0
        /*56b0*/ 	.word	0x00000007
        /*56b4*/ 	.word	0x00000000
        /*56b8*/ 	.short	0x010a
        /*56ba*/ 	.byte	0x3f
	.zero		1


	//   ....[27]....
        /*56bc*/ 	.word	0x00023530
        /*56c0*/ 	.word	0x00000007
        /*56c4*/ 	.word	0x00000000
        /*56c8*/ 	.short	0x010a
        /*56ca*/ 	.byte	0x3f
	.zero		1


	//----- nvinfo : EIATTR_NUM_MBARRIERS
	.align		4
.L_30:
        /*56cc*/ 	.byte	0x03, 0x38
        /*56ce*/ 	.short	0x000a


	//----- nvinfo : EIATTR_EXIT_INSTR_OFFSETS
	.align		4
        /*56d0*/ 	.byte	0x04, 0x1c
        /*56d2*/ 	.short	(.L_32 - .L_31)


	//   ....[0]....
.L_31:
        /*56d4*/ 	.word	0x00000640


	//   ....[1]....
        /*56d8*/ 	.word	0x00000fa0


	//   ....[2]....
        /*56dc*/ 	.word	0x00021b80


	//   ....[3]....
        /*56e0*/ 	.word	0x000221e0


	//   ....[4]....
        /*56e4*/ 	.word	0x00023240


	//----- nvinfo : EIATTR_MAX_THREADS
	.align		4
.L_32:
        /*56e8*/ 	.byte	0x04, 0x05
        /*56ea*/ 	.short	(.L_34 - .L_33)
.L_33:
        /*56ec*/ 	.word	0x00000180
        /*56f0*/ 	.word	0x00000001
        /*56f4*/ 	.word	0x00000001


	//----- nvinfo : EIATTR_CRS_STACK_SIZE
	.align		4
.L_34:
        /*56f8*/ 	.byte	0x04, 0x1e
        /*56fa*/ 	.short	(.L_36 - .L_35)
.L_35:
        /*56fc*/ 	.word	0x00000000


	//----- nvinfo : EIATTR_CBANK_PARAM_SIZE
	.align		4
.L_36:
        /*5700*/ 	.byte	0x03, 0x19
        /*5702*/ 	.short	0x0470


	//----- nvinfo : EIATTR_PARAM_CBANK
	.align		4
        /*5704*/ 	.byte	0x04, 0x0a
        /*5706*/ 	.short	(.L_38 - .L_37)
	.align		4
.L_37:
        /*5708*/ 	.word	index@(.nv.constant0._ZN7cutlass13device_kernelINS_4gemm6kernel13GemmUniversalIN4cute5tupleIJiiiiEEENS1_10collective13CollectiveMmaINS1_37MainloopSm90TmaGmmaWarpSpecializedFP8ILi4ENS5_IJNS4_1CILi1EEESB_SB_EEENS1_35KernelTmaWarpSpecializedCooperativeEEENS5_IJNSA_ILi256EEESF_NSA_ILi32EEEEEENS_12float_e4m3_tENS5_IJlSB_lEEESI_SJ_NS4_8TiledMMAINS4_8MMA_AtomIJNS4_4SM904GMMA31MMA_64x256x32_F32E4M3E4M3_SS_TNILNSN_7ScaleInE1ELSP_1EEEEEENS4_6LayoutINS5_IJNSA_ILi2EEESB_SB_EEENS5_IJSB_NSA_ILi0EEESV_EEEEENS5_IJNS4_10UnderscoreESY_SY_EEEEENS4_13SM90_TMA_LOADENS4_14ComposedLayoutINS4_7SwizzleILi1ELi4ELi3EEENS4_18smem_ptr_flag_bitsILi8EEENSS_INS5_IJNSA_ILi8EEESG_EEENS5_IJSG_SB_EEEEEEEvNS4_8identityES11_S1B_vS1C_EENS_8epilogue10collective6detail29Sm90TmaWarpSpecializedAdapterINS1F_15DefaultEpilogueISI_SJ_SJ_NS1E_6thread17LinearCombinationISI_Li1EffLNS1J_9ScaleType4KindE0ELNS_15FloatRoundStyleE2ESI_EENS1_15EpilogueDefaultEEEEEvvEEEEvNT_6ParamsE)
        /*570c*/ 	.short	0x0210
        /*570e*/ 	.short	0x0470


	//----- nvinfo : EIATTR_SW_WAR
	.align		4
.L_38:
        /*5710*/ 	.byte	0x04, 0x36
        /*5712*/ 	.short	(.L_40 - .L_39)
.L_39:
        /*5714*/ 	.word	0x00000008
.L_40:


//--------------------- .nv.callgraph             --------------------------
	.section	.nv.callgraph,"",@"SHT_CUDA_CALLGRAPH"
	.align	4
	.sectionentsize	8
	.align		4
        /*0000*/ 	.word	0x00000000
	.align		4
        /*0004*/ 	.word	0xffffffff
	.align		4
        /*0008*/ 	.word	0x00000000
	.align		4
        /*000c*/ 	.word	0xfffffffe
	.align		4
        /*0010*/ 	.word	0x00000000
	.align		4
        /*0014*/ 	.word	0xfffffffd
	.align		4
        /*0018*/ 	.word	0x00000000
	.align		4
        /*001c*/ 	.word	0xfffffffc


//--------------------- .nv.constant4             --------------------------
	.section	.nv.constant4,"a",@progbits
	.align	8
	.align		8
.nv.constant4:
        /*0000*/ 	.dword	_ZN40_INTERNAL_92c8df3a_4_k_cu_bafc369d_271824cuda3std3__45__cpo5beginE
	.align		8
        /*0008*/ 	.dword	_ZN40_INTERNAL_92c8df3a_4_k_cu_bafc369d_271824cuda3std3__45__cpo3endE
	.align		8
        /*0010*/ 	.dword	_ZN40_INTERNAL_92c8df3a_4_k_cu_bafc369d_271824cuda3std3__45__cpo6cbeginE
	.align		8
        /*0018*/ 	.dword	_ZN40_INTERNAL_92c8df3a_4_k_cu_bafc369d_271824cuda3std3__45__cpo4cendE
	.align		8
        /*0020*/ 	.dword	_ZN40_INTERNAL_92c8df3a_4_k_cu_bafc369d_271824cuda3std3__442_GLOBAL__N__92c8df3a_4_k_cu_bafc369d_271826ignoreE
	.align		8
        /*0028*/ 	.dword	_ZN40_INTERNAL_92c8df3a_4_k_cu_bafc369d_271824cuda3std3__419piecewise_constructE
	.align		8
        /*0030*/ 	.dword	_ZN40_INTERNAL_92c8df3a_4_k_cu_bafc369d_271824cuda3std3__48in_placeE
	.align		8
        /*0038*/ 	.dword	_ZN40_INTERNAL_92c8df3a_4_k_cu_bafc369d_271824cuda3std6ranges3__45__cpo4swapE
	.align		8
        /*0040*/ 	.dword	_ZN40_INTERNAL_92c8df3a_4_k_cu_bafc369d_271824cuda3std6ranges3__45__cpo9iter_moveE
	.align		8
        /*0048*/ 	.dword	_ZN40_INTERNAL_92c8df3a_4_k_cu_bafc369d_271824cute7productE
	.align		8
        /*0050*/ 	.dword	_ZN40_INTERNAL_92c8df3a_4_k_cu_bafc369d_271824cute1_E


//--------------------- .text._ZN7cutlass13device_kernelINS_4gemm6kernel13GemmUniversalIN4cute5tupleIJiiiiEEENS1_10collective13CollectiveMmaINS1_37MainloopSm90TmaGmmaWarpSpecializedFP8ILi4ENS5_IJNS4_1CILi1EEESB_SB_EEENS1_35KernelTmaWarpSpecializedCooperativeEEENS5_IJNSA_ILi256EEESF_NSA_ILi32EEEEEENS_12float_e4m3_tENS5_IJlSB_lEEESI_SJ_NS4_8TiledMMAINS4_8MMA_AtomIJNS4_4SM904GMMA31MMA_64x256x32_F32E4M3E4M3_SS_TNILNSN_7ScaleInE1ELSP_1EEEEEENS4_6LayoutINS5_IJNSA_ILi2EEESB_SB_EEENS5_IJSB_NSA_ILi0EEESV_EEEEENS5_IJNS4_10UnderscoreESY_SY_EEEEENS4_13SM90_TMA_LOADENS4_14ComposedLayoutINS4_7SwizzleILi1ELi4ELi3EEENS4_18smem_ptr_flag_bitsILi8EEENSS_INS5_IJNSA_ILi8EEESG_EEENS5_IJSG_SB_EEEEEEEvNS4_8identityES11_S1B_vS1C_EENS_8epilogue10collective6detail29Sm90TmaWarpSpecializedAdapterINS1F_15DefaultEpilogueISI_SJ_SJ_NS1E_6thread17LinearCombinationISI_Li1EffLNS1J_9ScaleType4KindE0ELNS_15FloatRoundStyleE2ESI_EENS1_15EpilogueDefaultEEEEEvvEEEEvNT_6ParamsE --------------------------
	.section	.text._ZN7cutlass13device_kernelINS_4gemm6kernel13GemmUniversalIN4cute5tupleIJiiiiEEENS1_10collective13CollectiveMmaINS1_37MainloopSm90TmaGmmaWarpSpecializedFP8ILi4ENS5_IJNS4_1CILi1EEESB_SB_EEENS1_35KernelTmaWarpSpecializedCooperativeEEENS5_IJNSA_ILi256EEESF_NSA_ILi32EEEEEENS_12float_e4m3_tENS5_IJlSB_lEEESI_SJ_NS4_8TiledMMAINS4_8MMA_AtomIJNS4_4SM904GMMA31MMA_64x256x32_F32E4M3E4M3_SS_TNILNSN_7ScaleInE1ELSP_1EEEEEENS4_6LayoutINS5_IJNSA_ILi2EEESB_SB_EEENS5_IJSB_NSA_ILi0EEESV_EEEEENS5_IJNS4_10UnderscoreESY_SY_EEEEENS4_13SM90_TMA_LOADENS4_14ComposedLayoutINS4_7SwizzleILi1ELi4ELi3EEENS4_18smem_ptr_flag_bitsILi8EEENSS_INS5_IJNSA_ILi8EEESG_EEENS5_IJSG_SB_EEEEEEEvNS4_8identityES11_S1B_vS1C_EENS_8epilogue10collective6detail29Sm90TmaWarpSpecializedAdapterINS1F_15DefaultEpilogueISI_SJ_SJ_NS1E_6thread17LinearCombinationISI_Li1EffLNS1J_9ScaleType4KindE0ELNS_15FloatRoundStyleE2ESI_EENS1_15EpilogueDefaultEEEEEvvEEEEvNT_6ParamsE,"ax",@progbits
	.align	128
.text._ZN7cutlass13device_kernelINS_4gemm6kernel13GemmUniversalIN4cute5tupleIJiiiiEEENS1_10collective13CollectiveMmaINS1_37MainloopSm90TmaGmmaWarpSpecializedFP8ILi4ENS5_IJNS4_1CILi1EEESB_SB_EEENS1_35KernelTmaWarpSpecializedCooperativeEEENS5_IJNSA_ILi256EEESF_NSA_ILi32EEEEEENS_12float_e4m3_tENS5_IJlSB_lEEESI_SJ_NS4_8TiledMMAINS4_8MMA_AtomIJNS4_4SM904GMMA31MMA_64x256x32_F32E4M3E4M3_SS_TNILNSN_7ScaleInE1ELSP_1EEEEEENS4_6LayoutINS5_IJNSA_ILi2EEESB_SB_EEENS5_IJSB_NSA_ILi0EEESV_EEEEENS5_IJNS4_10UnderscoreESY_SY_EEEEENS4_13SM90_TMA_LOADENS4_14ComposedLayoutINS4_7SwizzleILi1ELi4ELi3EEENS4_18smem_ptr_flag_bitsILi8EEENSS_INS5_IJNSA_ILi8EEESG_EEENS5_IJSG_SB_EEEEEEEvNS4_8identityES11_S1B_vS1C_EENS_8epilogue10collective6detail29Sm90TmaWarpSpecializedAdapterINS1F_15DefaultEpilogueISI_SJ_SJ_NS1E_6thread17LinearCombinationISI_Li1EffLNS1J_9ScaleType4KindE0ELNS_15FloatRoundStyleE2ESI_EENS1_15EpilogueDefaultEEEEEvvEEEEvNT_6ParamsE:
        .type           _ZN7cutlass13device_kernelINS_4gemm6kernel13GemmUniversalIN4cute5tupleIJiiiiEEENS1_10collective13CollectiveMmaINS1_37MainloopSm90TmaGmmaWarpSpecializedFP8ILi4ENS5_IJNS4_1CILi1EEESB_SB_EEENS1_35KernelTmaWarpSpecializedCooperativeEEENS5_IJNSA_ILi256EEESF_NSA_ILi32EEEEEENS_12float_e4m3_tENS5_IJlSB_lEEESI_SJ_NS4_8TiledMMAINS4_8MMA_AtomIJNS4_4SM904GMMA31MMA_64x256x32_F32E4M3E4M3_SS_TNILNSN_7ScaleInE1ELSP_1EEEEEENS4_6LayoutINS5_IJNSA_ILi2EEESB_SB_EEENS5_IJSB_NSA_ILi0EEESV_EEEEENS5_IJNS4_10UnderscoreESY_SY_EEEEENS4_13SM90_TMA_LOADENS4_14ComposedLayoutINS4_7SwizzleILi1ELi4ELi3EEENS4_18smem_ptr_flag_bitsILi8EEENSS_INS5_IJNSA_ILi8EEESG_EEENS5_IJSG_SB_EEEEEEEvNS4_8identityES11_S1B_vS1C_EENS_8epilogue10collective6detail29Sm90TmaWarpSpecializedAdapterINS1F_15DefaultEpilogueISI_SJ_SJ_NS1E_6thread17LinearCombinationISI_Li1EffLNS1J_9ScaleType4KindE0ELNS_15FloatRoundStyleE2ESI_EENS1_15EpilogueDefaultEEEEEvvEEEEvNT_6ParamsE,@function
        .size           _ZN7cutlass13device_kernelINS_4gemm6kernel13GemmUniversalIN4cute5tupleIJiiiiEEENS1_10collective13CollectiveMmaINS1_37MainloopSm90TmaGmmaWarpSpecializedFP8ILi4ENS5_IJNS4_1CILi1EEESB_SB_EEENS1_35KernelTmaWarpSpecializedCooperativeEEENS5_IJNSA_ILi256EEESF_NSA_ILi32EEEEEENS_12float_e4m3_tENS5_IJlSB_lEEESI_SJ_NS4_8TiledMMAINS4_8MMA_AtomIJNS4_4SM904GMMA31MMA_64x256x32_F32E4M3E4M3_SS_TNILNSN_7ScaleInE1ELSP_1EEEEEENS4_6LayoutINS5_IJNSA_ILi2EEESB_SB_EEENS5_IJSB_NSA_ILi0EEESV_EEEEENS5_IJNS4_10UnderscoreESY_SY_EEEEENS4_13SM90_TMA_LOADENS4_14ComposedLayoutINS4_7SwizzleILi1ELi4ELi3EEENS4_18smem_ptr_flag_bitsILi8EEENSS_INS5_IJNSA_ILi8EEESG_EEENS5_IJSG_SB_EEEEEEEvNS4_8identityES11_S1B_vS1C_EENS_8epilogue10collective6detail29Sm90TmaWarpSpecializedAdapterINS1F_15DefaultEpilogueISI_SJ_SJ_NS1E_6thread17LinearCombinationISI_Li1EffLNS1J_9ScaleType4KindE0ELNS_15FloatRoundStyleE2ESI_EENS1_15EpilogueDefaultEEEEEvvEEEEvNT_6ParamsE,(.L_x_585 - _ZN7cutlass13device_kernelINS_4gemm6kernel13GemmUniversalIN4cute5tupleIJiiiiEEENS1_10collective13CollectiveMmaINS1_37MainloopSm90TmaGmmaWarpSpecializedFP8ILi4ENS5_IJNS4_1CILi1EEESB_SB_EEENS1_35KernelTmaWarpSpecializedCooperativeEEENS5_IJNSA_ILi256EEESF_NSA_ILi32EEEEEENS_12float_e4m3_tENS5_IJlSB_lEEESI_SJ_NS4_8TiledMMAINS4_8MMA_AtomIJNS4_4SM904GMMA31MMA_64x256x32_F32E4M3E4M3_SS_TNILNSN_7ScaleInE1ELSP_1EEEEEENS4_6LayoutINS5_IJNSA_ILi2EEESB_SB_EEENS5_IJSB_NSA_ILi0EEESV_EEEEENS5_IJNS4_10UnderscoreESY_SY_EEEEENS4_13SM90_TMA_LOADENS4_14ComposedLayoutINS4_7SwizzleILi1ELi4ELi3EEENS4_18smem_ptr_flag_bitsILi8EEENSS_INS5_IJNSA_ILi8EEESG_EEENS5_IJSG_SB_EEEEEEEvNS4_8identityES11_S1B_vS1C_EENS_8epilogue10collective6detail29Sm90TmaWarpSpecializedAdapterINS1F_15DefaultEpilogueISI_SJ_SJ_NS1E_6thread17LinearCombinationISI_Li1EffLNS1J_9ScaleType4KindE0ELNS_15FloatRoundStyleE2ESI_EENS1_15EpilogueDefaultEEEEEvvEEEEvNT_6ParamsE)
        .other          _ZN7cutlass13device_kernelINS_4gemm6kernel13GemmUniversalIN4cute5tupleIJiiiiEEENS1_10collective13CollectiveMmaINS1_37MainloopSm90TmaGmmaWarpSpecializedFP8ILi4ENS5_IJNS4_1CILi1EEESB_SB_EEENS1_35KernelTmaWarpSpecializedCooperativeEEENS5_IJNSA_ILi256EEESF_NSA_ILi32EEEEEENS_12float_e4m3_tENS5_IJlSB_lEEESI_SJ_NS4_8TiledMMAINS4_8MMA_AtomIJNS4_4SM904GMMA31MMA_64x256x32_F32E4M3E4M3_SS_TNILNSN_7ScaleInE1ELSP_1EEEEEENS4_6LayoutINS5_IJNSA_ILi2EEESB_SB_EEENS5_IJSB_NSA_ILi0EEESV_EEEEENS5_IJNS4_10UnderscoreESY_SY_EEEEENS4_13SM90_TMA_LOADENS4_14ComposedLayoutINS4_7SwizzleILi1ELi4ELi3EEENS4_18smem_ptr_flag_bitsILi8EEENSS_INS5_IJNSA_ILi8EEESG_EEENS5_IJSG_SB_EEEEEEEvNS4_8identityES11_S1B_vS1C_EENS_8epilogue10collective6detail29Sm90TmaWarpSpecializedAdapterINS1F_15DefaultEpilogueISI_SJ_SJ_NS1E_6thread17LinearCombinationISI_Li1EffLNS1J_9ScaleType4KindE0ELNS_15FloatRoundStyleE2ESI_EENS1_15EpilogueDefaultEEEEEvvEEEEvNT_6ParamsE,@"STO_CUDA_ENTRY STV_DEFAULT"
_ZN7cutlass13device_kernelINS_4gemm6kernel13GemmUniversalIN4cute5tupleIJiiiiEEENS1_10collective13CollectiveMmaINS1_37MainloopSm90TmaGmmaWarpSpecializedFP8ILi4ENS5_IJNS4_1CILi1EEESB_SB_EEENS1_35KernelTmaWarpSpecializedCooperativeEEENS5_IJNSA_ILi256EEESF_NSA_ILi32EEEEEENS_12float_e4m3_tENS5_IJlSB_lEEESI_SJ_NS4_8TiledMMAINS4_8MMA_AtomIJNS4_4SM904GMMA31MMA_64x256x32_F32E4M3E4M3_SS_TNILNSN_7ScaleInE1ELSP_1EEEEEENS4_6LayoutINS5_IJNSA_ILi2EEESB_SB_EEENS5_IJSB_NSA_ILi0EEESV_EEEEENS5_IJNS4_10UnderscoreESY_SY_EEEEENS4_13SM90_TMA_LOADENS4_14ComposedLayoutINS4_7SwizzleILi1ELi4ELi3EEENS4_18smem_ptr_flag_bitsILi8EEENSS_INS5_IJNSA_ILi8EEESG_EEENS5_IJSG_SB_EEEEEEEvNS4_8identityES11_S1B_vS1C_EENS_8epilogue10collective6detail29Sm90TmaWarpSpecializedAdapterINS1F_15DefaultEpilogueISI_SJ_SJ_NS1E_6thread17LinearCombinationISI_Li1EffLNS1J_9ScaleType4KindE0ELNS_15FloatRoundStyleE2ESI_EENS1_15EpilogueDefaultEEEEEvvEEEEvNT_6ParamsE:
[----:B------:R-:W0:Y:S02]  /*0000*/  LDC R1, c[0x0][0x28] ;  /* 0x00000a00ff017b82 */ /* 0x000e240000000800 */
[----:B0-----:R-:W-:Y:S01]  /*0010*/  VIADD R1, R1, 0xfffff990 ;  /* 0xfffff99001017836 */ /* 0x001fe20000000000 */
[----:B------:R-:W0:Y:S01]  /*0020*/  S2R R2, SR_TID.X ;  /* 0x0000000000027919 */ /* 0x000e220000002100 */
[----:B------:R-:W-:Y:S01]  /*0030*/  ELECT P0, URZ, PT ;  /* 0x00000000003f782f */ /* 0x000fe20003800000 */
[----:B------:R-:W-:Y:S01]  /*0040*/  BSSY B0, `(.L_x_0) ;  /* 0x0000015000007945 */ /* 0x000fe20003800000 */
[--C-:B0-----:R-:W-:Y:S02]  /*0050*/  SHF.R.U32.HI R0, RZ, 0x5, R2.reuse ;  /* 0x00000005ff007819 */ /* 0x101fe40000011602 */
[----:B------:R-:W-:-:S03]  /*0060*/  SHF.R.U32.HI R2, RZ, 0x7, R2 ;  /* 0x00000007ff027819 */ /* 0x000fc60000011602 */
[----:B------:R-:W0:Y:S04]  /*0070*/  SHFL.IDX PT, R3, R0, RZ, 0x1f ;  /* 0x00001fff00037589 */ /* 0x000e2800000e0000 */
[----:B------:R-:W1:Y:S01]  /*0080*/  SHFL.IDX PT, R2, R2, RZ, 0x1f ;  /* 0x00001fff02027589 */ /* 0x000e6200000e0000 */
[----:B0-----:R-:W-:Y:S02]  /*0090*/  R2UR UR4, R3 ;  /* 0x00000000030472ca */ /* 0x001fe400000e0000 */
[----:B-1----:R-:W-:-:S11]  /*00a0*/  R2UR UR6, R2 ;  /* 0x00000000020672ca */ /* 0x002fd600000e0000 */
[----:B------:R-:W-:Y:S02]  /*00b0*/  USHF.R.S32.HI UR5, URZ, 0x1f, UR4 ;  /* 0x0000001f3f057899 */ /* 0x000fe40008011404 */
[----:B------:R-:W-:Y:S02]  /*00c0*/  ISETP.NE.OR P0, PT, RZ, UR4, !P0 ;  /* 0x00000004ff007c0c */ /* 0x000fe4000c705670 */
[----:B------:R-:W-:-:S04]  /*00d0*/  ULEA.HI UR5, UR5, UR4, URZ, 0x2 ;  /* 0x0000000405057291 */ /* 0x000fc8000f8f103f */
[----:B------:R-:W-:-:S04]  /*00e0*/  ULOP3.LUT UR5, UR5, 0xfffffffc, URZ, 0xc0, !UPT ;  /* 0xfffffffc05057892 */ /* 0x000fc8000f8ec03f */
[----:B------:R-:W-:-:S03]  /*00f0*/  UIADD3 UR8, UR4, -UR5, URZ ;  /* 0x8000000504087290 */ /* 0x000fc6000fffe03f */
[----:B------:R-:W-:Y:S09]  /*0100*/  @P0 BRA `(.L_x_1) ;  /* 0x0000000000200947 */ /* 0x000ff20003800000 */
[----:B------:R-:W-:Y:S02]  /*0110*/  ULDC.64 UR4, c[0x0][0x198] ;  /* 0x0000660000047ab9 */ /* 0x000fe40000000a00 */
[----:B------:R-:W-:Y:S02]  /*0120*/  UIADD3 UR10, UP0, UR4, 0xf0, URZ ;  /* 0x000000f0040a7890 */ /* 0x000fe4000ff1e03f */
[----:B------:R-:W-:Y:S02]  /*0130*/  UIADD3 UR4, UP1, UR4, 0x1f0, URZ ;  /* 0x000001f004047890 */ /* 0x000fe4000ff3e03f */
[----:B------:R-:W-:Y:S02]  /*0140*/  UIADD3.X UR11, URZ, UR5, URZ, UP0, !UPT ;  /* 0x000000053f0b7290 */ /* 0x000fe400087fe43f */
[----:B------:R-:W-:-:S07]  /*0150*/  UIADD3.X UR5, URZ, UR5, URZ, UP1, !UPT ;  /* 0x000000053f057290 */ /* 0x000fce0008ffe43f */
[----:B------:R0:W-:Y:S02]  /*0160*/  UTMACCTL.PF [UR10] ;  /* 0x000000000a0079b9 */ /* 0x0001e40008040000 */
[----:B------:R0:W-:Y:S02]  /*0170*/  UTMACCTL.PF [UR4] ;  /* 0x00000000040079b9 */ /* 0x0001e40008040000 */
[----:B0-----:R-:W-:Y:S01]  /*0180*/  NOP ;  /* 0x0000000000007918 */ /* 0x001fe20000000000 */
.L_x_1:
[----:B------:R-:W-:Y:S05]  /*0190*/  BSYNC B0 ;  /* 0x0000000000007941 */ /* 0x000fea0003800000 */
.L_x_0:
[----:B------:R-:W0:Y:S01]  /*01a0*/  SHFL.IDX PT, R2, R0, RZ, 0x1f ;  /* 0x00001fff00027589 */ /* 0x000e2200000e0000 */
[----:B------:R-:W-:Y:S01]  /*01b0*/  UISETP.NE.AND UP0, UPT, UR8, 0x3, UPT ;  /* 0x000000030800788c */ /* 0x000fe2000bf05270 */
[----:B------:R-:W-:Y:S01]  /*01c0*/  ISETP.NE.AND P1, PT, RZ, UR6, PT ;  /* 0x00000006ff007c0c */ /* 0x000fe2000bf25270 */
[----:B------:R-:W-:Y:S02]  /*01d0*/  UIADD3 UR10, UR6, -0x1, URZ ;  /* 0xffffffff060a7890 */ /* 0x000fe4000fffe03f */
[----:B------:R-:W-:Y:S02]  /*01e0*/  UISETP.EQ.OR UP0, UPT, UR8, URZ, !UP0 ;  /* 0x0000003f0800728c */ /* 0x000fe4000c702670 */
[----:B------:R-:W-:Y:S02]  /*01f0*/  UISETP.GE.U32.AND UP1, UPT, UR10, 0x2, UPT ;  /* 0x000000020a00788c */ /* 0x000fe4000bf26070 */
[----:B------:R-:W-:-:S04]  /*0200*/  UISETP.EQ.AND UP0, UPT, UR6, URZ, UP0 ;  /* 0x0000003f0600728c */ /* 0x000fc80008702270 */
[----:B------:R-:W-:-:S04]  /*0210*/  USEL UR13, URZ, 0x1, !UP0 ;  /* 0x000000013f0d7887 */ /* 0x000fc8000c000000 */
[----:B------:R-:W-:Y:S01]  /*0220*/  USEL UR13, UR13, 0x2, UP1 ;  /* 0x000000020d0d7887 */ /* 0x000fe20008800000 */
[----:B0-----:R-:W-:-:S13]  /*0230*/  ISETP.NE.AND P0, PT, R2, RZ, PT ;  /* 0x000000ff0200720c */ /* 0x001fda0003f05270 */
[----:B------:R-:W-:Y:S05]  /*0240*/  @P0 BRA `(.L_x_2) ;  /* 0x0000000000580947 */ /* 0x000fea0003800000 */
[----:B------:R-:W0:Y:S01]  /*0250*/  S2UR UR9, SR_CgaCtaId ;  /* 0x00000000000979c3 */ /* 0x000e220000008800 */
[----:B------:R-:W-:Y:S01]  /*0260*/  UMOV UR4, 0x400 ;  /* 0x0000040000047882 */ /* 0x000fe20000000000 */
[----:B------:R-:W-:Y:S01]  /*0270*/  UMOV UR5, 0x1 ;  /* 0x0000000100057882 */ /* 0x000fe20000000000 */
[----:B------:R-:W-:Y:S01]  /*0280*/  UMOV UR6, 0x100 ;  /* 0x0000010000067882 */ /* 0x000fe20000000000 */
[----:B------:R-:W-:Y:S01]  /*0290*/  ELECT P0, URZ, PT ;  /* 0x00000000003f782f */ /* 0x000fe20003800000 */
[----:B------:R-:W-:-:S04]  /*02a0*/  UIADD3 UR6, -UR6, 0x100000, URZ ;  /* 0x0010000006067890 */ /* 0x000fc8000fffe13f */
[----:B------:R-:W-:Y:S02]  /*02b0*/  USHF.L.U32 UR7, UR6, 0xb, URZ ;  /* 0x0000000b06077899 */ /* 0x000fe4000800063f */
[----:B------:R-:W-:Y:S02]  /*02c0*/  USHF.L.U32 UR6, UR6, 0x1, URZ ;  /* 0x0000000106067899 */ /* 0x000fe4000800063f */
[----:B0-----:R-:W-:Y:S02]  /*02d0*/  ULEA UR9, UR9, UR4, 0x18 ;  /* 0x0000000409097291 */ /* 0x001fe4000f8ec03f */
[----:B------:R-:W-:-:S04]  /*02e0*/  UIADD3 UR4, -UR5, 0x100000, URZ ;  /* 0x0010000005047890 */ /* 0x000fc8000fffe13f */
[----:B------:R-:W-:Y:S02]  /*02f0*/  USHF.L.U32 UR5, UR4, 0xb, URZ ;  /* 0x0000000b04057899 */ /* 0x000fe4000800063f */
[----:B------:R-:W-:Y:S01]  /*0300*/  USHF.L.U32 UR4, UR4, 0x1, URZ ;  /* 0x0000000104047899 */ /* 0x000fe2000800063f */
[----:B------:R-:W0:Y:S11]  /*0310*/  FENCE.VIEW.ASYNC.S ;  /* 0x00000000000073c6 */ /* 0x000e360000000000 */
[----:B0-----:R0:W1:Y:S01]  /*0320*/  SYNCS.EXCH.64 URZ, [UR9], UR4 ;  /* 0x00000004093f75b2 */ /* 0x0010620008000100 */
[----:B------:R0:W2:Y:S01]  /*0330*/  SYNCS.EXCH.64 URZ, [UR9+0x20], UR6 ;  /* 0x00002006093f75b2 */ /* 0x0000a20008000100 */
[----:B------:R0:W3:Y:S01]  /*0340*/  SYNCS.EXCH.64 URZ, [UR9+0x8], UR4 ;  /* 0x00000804093f75b2 */ /* 0x0000e20008000100 */
[----:B------:R0:W4:Y:S01]  /*0350*/  SYNCS.EXCH.64 URZ, [UR9+0x28], UR6 ;  /* 0x00002806093f75b2 */ /* 0x0001220008000100 */
[----:B------:R0:W0:Y:S01]  /*0360*/  SYNCS.EXCH.64 URZ, [UR9+0x10], UR4 ;  /* 0x00001004093f75b2 */ /* 0x0000220008000100 */
[----:B------:R0:W0:Y:S01]  /*0370*/  SYNCS.EXCH.64 URZ, [UR9+0x30], UR6 ;  /* 0x00003006093f75b2 */ /* 0x0000220008000100 */
[----:B------:R0:W0:Y:S01]  /*0380*/  SYNCS.EXCH.64 URZ, [UR9+0x18], UR4 ;  /* 0x00001804093f75b2 */ /* 0x0000220008000100 */
[----:B------:R0:W0:Y:S01]  /*0390*/  SYNCS.EXCH.64 URZ, [UR9+0x38], UR6 ;  /* 0x00003806093f75b2 */ /* 0x0000220008000100 */
[----:B------:R-:W-:Y:S01]  /*03a0*/  NOP ;  /* 0x0000000000007918 */ /* 0x000fe20000000000 */
.L_x_2:
[----:B------:R-:W5:Y:S01]  /*03b0*/  LDC R2, c[0x0][0x65c] ;  /* 0x00019700ff027b82 */ /* 0x000f620000000800 */
[----:B------:R-:W1:Y:S01]  /*03c0*/  SHFL.IDX PT, R0, R0, RZ, 0x1f ;  /* 0x00001fff00007589 */ /* 0x000e6200000e0000 */
[----:B------:R-:W-:Y:S01]  /*03d0*/  ELECT P0, URZ, PT ;  /* 0x00000000003f782f */ /* 0x000fe20003800000 */
[----:B------:R-:W-:Y:S01]  /*03e0*/  IMAD.MOV.U32 R3, RZ, RZ, RZ ;  /* 0x000000ffff037224 */ /* 0x000fe200078e00ff */
[----:B0-----:R-:W-:Y:S01]  /*03f0*/  UMOV UR4, 0x20 ;  /* 0x0000002000047882 */ /* 0x001fe20000000000 */
[----:B------:R-:W0:Y:S01]  /*0400*/  S2R R11, SR_CTAID.Y ;  /* 0x00000000000b7919 */ /* 0x000e220000002600 */
[----:B------:R-:W-:Y:S01]  /*0410*/  NOP ;  /* 0x0000000000007918 */ /* 0x000fe20000000000 */
[----:B------:R-:W-:Y:S01]  /*0420*/  NOP ;  /* 0x0000000000007918 */ /* 0x000fe20000000000 */
[----:B-----5:R-:W-:Y:S02]  /*0430*/  ISETP.NE.AND P4, PT, R2, 0x1, PT ;  /* 0x000000010200780c */ /* 0x020fe40003f85270 */
[----:B------:R-:W5:Y:S01]  /*0440*/  S2R R2, SR_CTAID.X ;  /* 0x0000000000027919 */ /* 0x000f620000002500 */
[----:B-1----:R-:W-:-:S10]  /*0450*/  ISETP.NE.OR P0, PT, R0, RZ, !P0 ;  /* 0x000000ff0000720c */ /* 0x002fd40004705670 */
[----:B------:R-:W5:Y:S01]  /*0460*/  @P4 LDC R7, c[0x0][0x10] ;  /* 0x00000400ff074b82 */ /* 0x000f620000000800 */
[----:B0-----:R-:W-:Y:S02]  /*0470*/  @P4 IMAD.MOV.U32 R4, RZ, RZ, R11 ;  /* 0x000000ffff044224 */ /* 0x001fe400078e000b */
[----:B------:R-:W-:Y:S01]  /*0480*/  VOTEU.ALL UP0, P0 ;  /* 0x00000000003f7886 */ /* 0x000fe20000000000 */
[----:B------:R-:W-:Y:S01]  /*0490*/  @P4 IMAD.MOV.U32 R5, RZ, RZ, RZ ;  /* 0x000000ffff054224 */ /* 0x000fe200078e00ff */
[----:B------:R-:W-:Y:S01]  /*04a0*/  VOTEU.ALL UP1, P0 ;  /* 0x00000000003f7886 */ /* 0x000fe20000020000 */
[----:B------:R-:W-:Y:S02]  /*04b0*/  @P4 IMAD.MOV.U32 R13, RZ, RZ, RZ ;  /* 0x000000ffff0d4224 */ /* 0x000fe400078e00ff */
[----:B------:R-:W0:Y:S01]  /*04c0*/  @!P4 LDC R9, c[0x0][0xc] ;  /* 0x00000300ff09cb82 */ /* 0x000e220000000800 */
[----:B------:R-:W-:Y:S01]  /*04d0*/  @!UP0 UMOV UR6, 0x400 ;  /* 0x0000040000068882 */ /* 0x000fe20000000000 */
[----:B------:R-:W-:-:S04]  /*04e0*/  @!UP0 UIADD3 UR4, -UR4, 0x100000, URZ ;  /* 0x0010000004048890 */ /* 0x000fc8000fffe13f */
[----:B------:R-:W-:Y:S02]  /*04f0*/  @!UP0 USHF.L.U32 UR5, UR4, 0xb, URZ ;  /* 0x0000000b04058899 */ /* 0x000fe4000800063f */
[----:B------:R-:W-:Y:S01]  /*0500*/  @!UP0 USHF.L.U32 UR4, UR4, 0x1, URZ ;  /* 0x0000000104048899 */ /* 0x000fe2000800063f */
[----:B------:R-:W1:Y:S01]  /*0510*/  @!UP0 S2UR UR7, SR_CgaCtaId ;  /* 0x00000000000789c3 */ /* 0x000e620000008800 */
[----:B-----5:R-:W-:-:S04]  /*0520*/  @P4 IMAD.WIDE.U32 R6, R2, R7, R4 ;  /* 0x0000000702064225 */ /* 0x020fc800078e0004 */
[----:B------:R-:W-:Y:S02]  /*0530*/  @P4 IMAD.MOV.U32 R10, RZ, RZ, R6 ;  /* 0x000000ffff0a4224 */ /* 0x000fe400078e0006 */
[----:B------:R-:W-:Y:S02]  /*0540*/  @P4 IMAD.IADD R14, R7, 0x1, R13 ;  /* 0x00000001070e4824 */ /* 0x000fe400078e020d */
[----:B0-----:R-:W-:-:S04]  /*0550*/  @!P4 IMAD.WIDE.U32 R4, R9, R11, R2 ;  /* 0x0000000b0904c225 */ /* 0x001fc800078e0002 */
[----:B------:R-:W-:Y:S02]  /*0560*/  @!P4 IMAD.MOV.U32 R10, RZ, RZ, R4 ;  /* 0x000000ffff0ac224 */ /* 0x000fe400078e0004 */
[----:B------:R-:W-:Y:S01]  /*0570*/  @!P4 IMAD.MOV.U32 R14, RZ, RZ, R5 ;  /* 0x000000ffff0ec224 */ /* 0x000fe200078e0005 */
[----:B-1----:R-:W-:Y:S02]  /*0580*/  @!UP0 ULEA UR6, UR7, UR6, 0x18 ;  /* 0x0000000607068291 */ /* 0x002fe4000f8ec03f */
[----:B------:R0:W-:Y:S01]  /*0590*/  STL [R1+0x45c], R10 ;  /* 0x00045c0a01007387 */ /* 0x0001e20000100800 */
[----:B------:R-:W-:-:S03]  /*05a0*/  VOTEU.ALL UP0, P0 ;  /* 0x00000000003f7886 */ /* 0x000fc60000000000 */
[----:B------:R0:W-:Y:S04]  /*05b0*/  STL [R1+0x458], R14 ;  /* 0x0004580e01007387 */ /* 0x0001e80000100800 */
[----:B------:R-:W1:Y:S02]  /*05c0*/  FENCE.VIEW.ASYNC.S ;  /* 0x00000000000073c6 */ /* 0x000e640000000000 */
[----:B-1----:R0:W2:Y:S01]  /*05d0*/  @!UP0 SYNCS.EXCH.64 URZ, [UR6+0x50], UR4 ;  /* 0x00005004063f85b2 */ /* 0x0020a20008000100 */
[----:B------:R0:W2:Y:S01]  /*05e0*/  @!UP1 SYNCS.EXCH.64 URZ, [UR6+0x58], UR4 ;  /* 0x00005804063f95b2 */ /* 0x0000a20008000100 */
[----:B------:R-:W-:Y:S01]  /*05f0*/  NOP ;  /* 0x0000000000007918 */ /* 0x000fe20000000000 */
[----:B--234-:R-:W-:Y:S06]  /*0600*/  BAR.SYNC.DEFER_BLOCKING 0x0 ;  /* 0x0000000000007b1d */ /* 0x01cfec0000010000 */
[----:B0-----:R-:W-:Y:S05]  /*0610*/  @!P1 BRA `(.L_x_3) ;  /* 0x00000214005c9947 */ /* 0x001fea0003800000 */
[----:B------:R-:W-:-:S06]  /*0620*/  UISETP.GT.U32.AND UP0, UPT, UR10, 0x1, UPT ;  /* 0x000000010a00788c */ /* 0x000fcc000bf04070 */
[----:B------:R-:W-:-:S13]  /*0630*/  PLOP3.LUT P0, PT, PT, PT, UP0, 0x80, 0x0 ;  /* 0x000000000000781c */ /* 0x000fda0003f0f008 */
[----:B------:R-:W-:Y:S05]  /*0640*/  @P0 EXIT ;  /* 0x000000000000094d */ /* 0x000fea0003800000 */
[----:B------:R-:W-:Y:S01]  /*0650*/  IMAD.MOV.U32 R5, RZ, RZ, -0x1 ;  /* 0xffffffffff057424 */ /* 0x000fe200078e00ff */
[----:B------:R-:W-:Y:S01]  /*0660*/  ULDC.64 UR4, c[0x0][0x650] ;  /* 0x0001940000047ab9 */ /* 0x000fe20000000a00 */
[----:B------:R-:W-:Y:S01]  /*0670*/  IMAD.MOV.U32 R4, RZ, RZ, -0x1 ;  /* 0xffffffffff047424 */ /* 0x000fe200078e00ff */
[----:B------:R-:W-:Y:S01]  /*0680*/  ISETP.GE.U32.AND P0, PT, R10, UR4, PT ;  /* 0x000000040a007c0c */ /* 0x000fe2000bf06070 */
[----:B------:R-:W-:Y:S01]  /*0690*/  UMOV UR14, 0xffffffff ;  /* 0xffffffff000e7882 */ /* 0x000fe20000000000 */
[----:B------:R0:W-:Y:S01]  /*06a0*/  STL [R1+0x464], R5 ;  /* 0x0004640501007387 */ /* 0x0001e20000100800 */
[----:B------:R-:W-:Y:S02]  /*06b0*/  PRMT R0, RZ, 0x7610, R0 ;  /* 0x00007610ff007816 */ /* 0x000fe40000000000 */
[----:B------:R-:W-:Y:S01]  /*06c0*/  ISETP.GE.U32.AND.EX P0, PT, R14, UR5, PT, P0 ;  /* 0x000000050e007c0c */ /* 0x000fe2000bf06100 */
[----:B------:R0:W-:-:S12]  /*06d0*/  STL [R1+0x460], R4 ;  /* 0x0004600401007387 */ /* 0x0001d80000100800 */
[----:B0-----:R-:W-:Y:S05]  /*06e0*/  @P0 BRA `(.L_x_4) ;  /* 0x00000004006c0947 */ /* 0x001fea0003800000 */
[----:B------:R-:W-:Y:S01]  /*06f0*/  ULDC.64 UR14, c[0x0][0x628] ;  /* 0x00018a00000e7ab9 */ /* 0x000fe20000000a00 */
[----:B------:R-:W0:Y:S01]  /*0700*/  LDC.64 R12, c[0x0][0x620] ;  /* 0x00018800ff0c7b82 */ /* 0x000e220000000a00 */
[----:B------:R-:W-:Y:S01]  /*0710*/  ISETP.NE.U32.AND P0, PT, RZ, UR14, PT ;  /* 0x0000000eff007c0c */ /* 0x000fe2000bf05070 */
[----:B------:R-:W-:Y:S01]  /*0720*/  ULDC UR11, c[0x0][0x630] ;  /* 0x00018c00000b7ab9 */ /* 0x000fe20000000800 */
[----:B------:R-:W-:Y:S02]  /*0730*/  R2UR UR4, R10 ;  /* 0x000000000a0472ca */ /* 0x000fe400000e0000 */
[----:B------:R-:W-:Y:S02]  /*0740*/  ISETP.NE.AND.EX P0, PT, RZ, UR15, PT, P0 ;  /* 0x0000000fff007c0c */ /* 0x000fe4000bf05300 */
[----:B------:R-:W-:-:S11]  /*0750*/  R2UR UR5, R14 ;  /* 0x000000000e0572ca */ /* 0x000fd600000e0000 */
[----:B------:R-:W-:Y:S05]  /*0760*/  @!P0 BRA `(.L_x_5) ;  /* 0x0000000000308947 */ /* 0x000fea0003800000 */
[----:B------:R-:W-:Y:S01]  /*0770*/  R2UR UR4, R10 ;  /* 0x000000000a0472ca */ /* 0x000fe200000e0000 */
[----:B------:R-:W-:Y:S01]  /*0780*/  ULDC UR8, c[0x0][0x634] ;  /* 0x00018d0000087ab9 */ /* 0x000fe20000000800 */
[----:B------:R-:W-:-:S11]  /*0790*/  R2UR UR10, R14 ;  /* 0x000000000e0a72ca */ /* 0x000fd600000e0000 */
[----:B------:R-:W-:-:S04]  /*07a0*/  UIADD3 UR8, UP0, UR4, UR8, URZ ;  /* 0x0000000804087290 */ /* 0x000fc8000ff1e03f */
[----:B------:R-:W-:-:S04]  /*07b0*/  UIADD3.X UR10, URZ, UR10, URZ, UP0, !UPT ;  /* 0x0000000a3f0a7290 */ /* 0x000fc800087fe43f */
[----:B------:R-:W-:-:S04]  /*07c0*/  UIMAD.WIDE.U32 UR4, UR10, UR14, URZ ;  /* 0x0000000e0a0472a5 */ /* 0x000fc8000f8e003f */
[----:B------:R-:W-:Y:S02]  /*07d0*/  UIMAD.WIDE.U32 UR6, UP0, UR8, UR15, UR4 ;  /* 0x0000000f080672a5 */ /* 0x000fe4000f800004 */
[----:B------:R-:W-:Y:S02]  /*07e0*/  UIMAD.WIDE.U32 UR4, UR8, UR14, URZ ;  /* 0x0000000e080472a5 */ /* 0x000fe4000f8e003f */
[----:B------:R-:W-:Y:S02]  /*07f0*/  UIADD3.X UR9, URZ, URZ, URZ, UP0, !UPT ;  /* 0x0000003f3f097290 */ /* 0x000fe400087fe43f */
[----:B------:R-:W-:Y:S01]  /*0800*/  UIADD3 URZ, UP0, UR5, UR6, URZ ;  /* 0x00000006053f7290 */ /* 0x000fe2000ff1e03f */
[----:B------:R-:W-:-:S03]  /*0810*/  UMOV UR8, UR7 ;  /* 0x0000000700087c82 */ /* 0x000fc60008000000 */
[----:B------:R-:W-:-:S12]  /*0820*/  UIMAD.WIDE.U32.X UR4, UR10, UR15, UR8, UP0 ;  /* 0x0000000f0a0472a5 */ /* 0x000fd800080e0408 */
.L_x_5:
[----:B------:R-:W-:Y:S01]  /*0830*/  USHF.R.U64 UR14, UR4, UR11, UR5 ;  /* 0x0000000b040e7299 */ /* 0x000fe20008001205 */
[----:B------:R-:W1:Y:S01]  /*0840*/  LDC R8, c[0x0][0x618] ;  /* 0x00018600ff087b82 */ /* 0x000e620000000800 */
[----:B------:R-:W-:Y:S01]  /*0850*/  USHF.R.U32.HI UR4, URZ, UR11, UR5 ;  /* 0x0000000b3f047299 */ /* 0x000fe20008011605 */
[----:B------:R-:W-:Y:S01]  /*0860*/  I2FP.F32.U32 R0, R2 ;  /* 0x0000000200007245 */ /* 0x000fe20000201000 */
[----:B------:R-:W-:Y:S01]  /*0870*/  IMAD.MOV.U32 R4, RZ, RZ, R10 ;  /* 0x000000ffff047224 */ /* 0x000fe200078e000a */
[----:B------:R-:W-:Y:S01]  /*0880*/  ULDC UR5, c[0x0][0x150] ;  /* 0x0000540000057ab9 */ /* 0x000fe20000000800 */
[----:B------:R-:W-:Y:S01]  /*0890*/  IADD3 R7, P0, RZ, -UR14, RZ ;  /* 0x8000000eff077c10 */ /* 0x000fe2000ff1e0ff */
[----:B------:R-:W-:Y:S02]  /*08a0*/  IMAD.MOV.U32 R5, RZ, RZ, R14 ;  /* 0x000000ffff057224 */ /* 0x000fe400078e000e */
[----:B------:R-:W-:Y:S01]  /*08b0*/  FMUL R0, R0, UR5 ;  /* 0x0000000500007c20 */ /* 0x000fe20008400000 */
[----:B------:R-:W2:Y:S01]  /*08c0*/  LDC.64 R20, c[0x0][0x640] ;  /* 0x00019000ff147b82 */ /* 0x000ea20000000a00 */
[----:B------:R-:W-:Y:S01]  /*08d0*/  IMAD.X R9, RZ, RZ, ~UR4, P0 ;  /* 0x80000004ff097e24 */ /* 0x000fe200080e06ff */
[----:B------:R-:W-:Y:S01]  /*08e0*/  ULDC UR4, c[0x0][0x154] ;  /* 0x0000550000047ab9 */ /* 0x000fe20000000800 */
[----:B0-----:R-:W-:-:S02]  /*08f0*/  IMAD.WIDE.U32 R4, R7, R12, R4 ;  /* 0x0000000c07047225 */ /* 0x001fc400078e0004 */
[----:B------:R-:W0:Y:S03]  /*0900*/  F2I.U32.TRUNC.NTZ R0, R0 ;  /* 0x0000000000007305 */ /* 0x000e26000020f000 */
[----:B------:R-:W3:Y:S01]  /*0910*/  LDC R3, c[0x0][0x144] ;  /* 0x00005100ff037b82 */ /* 0x000ee20000000800 */
[----:B------:R-:W-:-:S04]  /*0920*/  IMAD R6, R9, R12, RZ ;  /* 0x0000000c09067224 */ /* 0x000fc800078e02ff */
[----:B------:R-:W-:-:S03]  /*0930*/  IMAD R7, R7, R13, R6 ;  /* 0x0000000d07077224 */ /* 0x000fc600078e0206 */
[----:B------:R-:W4:Y:S01]  /*0940*/  LDC R10, c[0x0][0x608] ;  /* 0x00018200ff0a7b82 */ /* 0x000f220000000800 */
[----:B------:R-:W-:Y:S02]  /*0950*/  IMAD.IADD R5, R5, 0x1, R7 ;  /* 0x0000000105057824 */ /* 0x000fe400078e0207 */
[----:B------:R-:W-:Y:S02]  /*0960*/  IMAD.MOV.U32 R7, RZ, RZ, -0x1 ;  /* 0xffffffffff077424 */ /* 0x000fe400078e00ff */
[----:B0-----:R-:W-:Y:S01]  /*0970*/  IMAD.MOV R6, RZ, RZ, -R0 ;  /* 0x000000ffff067224 */ /* 0x001fe200078e0a00 */
[----:B-1----:R-:W-:Y:S02]  /*0980*/  SHF.R.U64 R14, R4, R8, R5 ;  /* 0x00000008040e7219 */ /* 0x002fe40000001205 */
[----:B------:R-:W0:Y:S01]  /*0990*/  LDC R18, c[0x0][0x658] ;  /* 0x00019600ff127b82 */ /* 0x000e220000000800 */
[----:B------:R-:W-:Y:S02]  /*09a0*/  I2FP.F32.U32 R4, R11 ;  /* 0x0000000b00047245 */ /* 0x000fe40000201000 */
[----:B--2---:R-:W-:-:S02]  /*09b0*/  ISETP.NE.U32.AND P0, PT, R20, RZ, PT ;  /* 0x000000ff1400720c */ /* 0x004fc40003f05070 */
[----:B------:R-:W-:Y:S01]  /*09c0*/  SHF.R.U32.HI R5, RZ, R8, R5 ;  /* 0x00000008ff057219 */ /* 0x000fe20000011605 */
[----:B------:R-:W-:Y:S01]  /*09d0*/  FMUL R4, R4, UR4 ;  /* 0x0000000404047c20 */ /* 0x000fe20008400000 */
[----:B------:R-:W-:Y:S01]  /*09e0*/  ISETP.NE.AND.EX P0, PT, R21, RZ, PT, P0 ;  /* 0x000000ff1500720c */ /* 0x000fe20003f05300 */
[----:B------:R-:W1:Y:S01]  /*09f0*/  LDC R12, c[0x0][0x148] ;  /* 0x00005200ff0c7b82 */ /* 0x000e620000000800 */
[----:B---3--:R-:W-:-:S07]  /*0a00*/  IMAD R0, R3, R6, R2 ;  /* 0x0000000603007224 */ /* 0x008fce00078e0202 */
[----:B------:R-:W2:Y:S01]  /*0a10*/  LDC R16, c[0x0][0x600] ;  /* 0x00018000ff107b82 */ /* 0x000ea20000000800 */
[-CC-:B----4-:R-:W-:Y:S02]  /*0a20*/  SHF.R.U64 R22, R14, R10.reuse, R5.reuse ;  /* 0x0000000a0e167219 */ /* 0x190fe40000001205 */
[----:B------:R-:W-:Y:S01]  /*0a30*/  SHF.R.U32.HI R3, RZ, R10, R5 ;  /* 0x0000000aff037219 */ /* 0x000fe20000011605 */
[----:B------:R-:W-:Y:S01]  /*0a40*/  IMAD.MOV.U32 R5, RZ, RZ, 0x1 ;  /* 0x00000001ff057424 */ /* 0x000fe200078e00ff */
[----:B------:R3:W4:Y:S03]  /*0a50*/  F2I.U32.TRUNC.NTZ R10, R4 ;  /* 0x00000004000a7305 */ /* 0x000726000020f000 */
[----:B------:R-:W1:Y:S01]  /*0a60*/  LDC R15, c[0x0][0x648] ;  /* 0x00019200ff0f7b82 */ /* 0x000e620000000800 */
[-C--:B0-----:R-:W-:Y:S02]  /*0a70*/  SHF.L.U32 R2, R7, R18.reuse, RZ ;  /* 0x0000001207027219 */ /* 0x081fe400000006ff */
[----:B------:R-:W-:-:S02]  /*0a80*/  SHF.R.U64 R24, R22, R18, R3 ;  /* 0x0000001216187219 */ /* 0x000fc40000001203 */
[----:B------:R-:W-:Y:S02]  /*0a90*/  LOP3.LUT R9, RZ, R2, RZ, 0x33, !PT ;  /* 0x00000002ff097212 */ /* 0x000fe400078e33ff */
[-C--:B------:R-:W-:Y:S01]  /*0aa0*/  SHF.R.U32.HI R3, RZ, R18.reuse, R3 ;  /* 0x00000012ff037219 */ /* 0x080fe20000011603 */
[----:B------:R-:W0:Y:S01]  /*0ab0*/  LDC R17, c[0x0][0x638] ;  /* 0x00018e00ff117b82 */ /* 0x000e220000000800 */
[----:B------:R-:W-:Y:S01]  /*0ac0*/  SHF.L.U32 R8, R5, R18, RZ ;  /* 0x0000001205087219 */ /* 0x000fe200000006ff */
[----:B------:R-:W-:-:S06]  /*0ad0*/  IMAD.MOV.U32 R2, RZ, RZ, R24 ;  /* 0x000000ffff027224 */ /* 0x000fcc00078e0018 */
[----:B------:R-:W0:Y:S01]  /*0ae0*/  LDC R19, c[0x0][0x610] ;  /* 0x00018400ff137b82 */ /* 0x000e220000000800 */
[----:B---34-:R-:W-:Y:S05]  /*0af0*/  @!P0 BRA `(.L_x_6) ;  /* 0x0000000000288947 */ /* 0x018fea0003800000 */
[----:B------:R-:W3:Y:S02]  /*0b00*/  LDC R7, c[0x0][0x64c] ;  /* 0x00019300ff077b82 */ /* 0x000ee40000000800 */
[----:B---3--:R-:W-:-:S05]  /*0b10*/  IADD3 R7, P0, R24, R7, RZ ;  /* 0x0000000718077210 */ /* 0x008fca0007f1e0ff */
[----:B------:R-:W-:-:S04]  /*0b20*/  IMAD.X R13, RZ, RZ, R3, P0 ;  /* 0x000000ffff0d7224 */ /* 0x000fc800000e0603 */
[----:B------:R-:W-:-:S04]  /*0b30*/  IMAD.WIDE.U32 R2, R13, R20, RZ ;  /* 0x000000140d027225 */ /* 0x000fc800078e00ff */
[----:B------:R-:W-:-:S04]  /*0b40*/  IMAD.WIDE.U32 R4, P0, R7, R21, R2 ;  /* 0x0000001507047225 */ /* 0x000fc80007800002 */
[----:B------:R-:W-:-:S04]  /*0b50*/  IMAD.WIDE.U32 R2, R7, R20, RZ ;  /* 0x0000001407027225 */ /* 0x000fc800078e00ff */
[----:B------:R-:W-:Y:S01]  /*0b60*/  IMAD.X R7, RZ, RZ, RZ, P0 ;  /* 0x000000ffff077224 */ /* 0x000fe200000e06ff */
[----:B------:R-:W-:Y:S01]  /*0b70*/  IADD3 RZ, P0, R3, R4, RZ ;  /* 0x0000000403ff7210 */ /* 0x000fe20007f1e0ff */
[----:B------:R-:W-:-:S04]  /*0b80*/  IMAD.MOV.U32 R6, RZ, RZ, R5 ;  /* 0x000000ffff067224 */ /* 0x000fc800078e0005 */
[----:B------:R-:W-:-:S08]  /*0b90*/  IMAD.WIDE.U32.X R2, R13, R21, R6, P0 ;  /* 0x000000150d027225 */ /* 0x000fd000000e0406 */
.L_x_6:
[----:B-1----:R-:W-:Y:S01]  /*0ba0*/  SHF.R.U64 R2, R2, R15, R3 ;  /* 0x0000000f02027219 */ /* 0x002fe20000001203 */
[----:B--2---:R-:W-:Y:S01]  /*0bb0*/  VIADD R3, R16, 0xffffffff ;  /* 0xffffffff10037836 */ /* 0x004fe20000000000 */
[----:B------:R-:W-:Y:S01]  /*0bc0*/  LOP3.LUT R9, R22, R9, RZ, 0xc0, !PT ;  /* 0x0000000916097212 */ /* 0x000fe200078ec0ff */
[----:B------:R-:W-:Y:S02]  /*0bd0*/  IMAD.MOV R10, RZ, RZ, -R10 ;  /* 0x000000ffff0a7224 */ /* 0x000fe400078e0a0a */
[----:B------:R-:W-:Y:S01]  /*0be0*/  IMAD.MOV R4, RZ, RZ, -R2 ;  /* 0x000000ffff047224 */ /* 0x000fe200078e0a02 */
[----:B------:R-:W-:Y:S01]  /*0bf0*/  LOP3.LUT R14, R14, R3, RZ, 0xc0, !PT ;  /* 0x000000030e0e7212 */ /* 0x000fe200078ec0ff */
[----:B------:R-:W-:Y:S02]  /*0c00*/  @P4 IMAD R0, R12, R10, R11 ;  /* 0x0000000a0c004224 */ /* 0x000fe400078e020b */
[----:B------:R-:W-:Y:S02]  /*0c10*/  IMAD R9, R8, R2, R9 ;  /* 0x0000000208097224 */ /* 0x000fe400078e0209 */
[----:B0-----:R-:W-:-:S02]  /*0c20*/  IMAD R3, R4, R17, R24 ;  /* 0x0000001104037224 */ /* 0x001fc400078e0218 */
[----:B------:R-:W-:Y:S02]  /*0c30*/  IMAD R2, R9, R19, R0 ;  /* 0x0000001309027224 */ /* 0x000fe400078e0200 */
[----:B------:R-:W-:Y:S02]  /*0c40*/  IMAD R3, R3, R16, R14 ;  /* 0x0000001003037224 */ /* 0x000fe400078e020e */
[----:B------:R-:W-:-:S03]  /*0c50*/  IMAD.MOV.U32 R0, RZ, RZ, 0x1 ;  /* 0x00000001ff007424 */ /* 0x000fc600078e00ff */
[----:B------:R-:W-:Y:S02]  /*0c60*/  SEL R4, R3, R2, !P4 ;  /* 0x0000000203047207 */ /* 0x000fe40006000000 */
[----:B------:R-:W-:-:S03]  /*0c70*/  SEL R2, R2, R3, !P4 ;  /* 0x0000000302027207 */ /* 0x000fc60006000000 */
[----:B------:R0:W-:Y:S04]  /*0c80*/  STL [R1+0x460], R4 ;  /* 0x0004600401007387 */ /* 0x0001e80000100800 */
[----:B------:R0:W-:Y:S02]  /*0c90*/  STL [R1+0x464], R2 ;  /* 0x0004640201007387 */ /* 0x0001e40000100800 */
.L_x_4:
[----:B------:R-:W-:-:S08]  /*0ca0*/  NOP ;  /* 0x0000000000007918 */ /* 0x000fd00000000000 */
[----:B------:R-:W1:Y:S02]  /*0cb0*/  USETMAXREG.TRY_ALLOC.CTAPOOL UP0, 0xf0 ;  /* 0x000000f0000079c8 */ /* 0x000e640008000600 */
[----:B-1----:R-:W-:-:S13]  /*0cc0*/  PLOP3.LUT P0, PT, PT, PT, UP0, 0x80, 0x0 ;  /* 0x000000000000781c */ /* 0x002fda0003f0f008 */
[----:B------:R-:W-:Y:S05]  /*0cd0*/  @!P0 BRA `(.L_x_4) ;  /* 0xfffffffc00f08947 */ /* 0x000fea000383ffff */
[----:B------:R-:W-:Y:S01]  /*0ce0*/  ULDC.64 UR4, c[0x0][0x598] ;  /* 0x0001660000047ab9 */ /* 0x000fe20000000a00 */
[----:B------:R-:W-:Y:S01]  /*0cf0*/  ULDC.64 UR18, c[0x0][0x208] ;  /* 0x0000820000127ab9 */ /* 0x000fe20000000a00 */
[----:B------:R-:W-:-:S04]  /*0d00*/  ISETP.NE.U32.AND P0, PT, RZ, UR4, PT ;  /* 0x00000004ff007c0c */ /* 0x000fc8000bf05070 */
[----:B------:R-:W-:-:S13]  /*0d10*/  ISETP.NE.AND.EX P0, PT, RZ, UR5, PT, P0 ;  /* 0x00000005ff007c0c */ /* 0x000fda000bf05300 */
[----:B------:R-:W-:Y:S05]  /*0d20*/  @!P0 BRA `(.L_x_7) ;  /* 0x0000000000208947 */ /* 0x000fea0003800000 */
[----:B0-----:R-:W0:Y:S02]  /*0d30*/  LDC.64 R2, c[0x0][0x598] ;  /* 0x00016600ff027b82 */ /* 0x001e240000000a00 */
[----:B0-----:R-:W2:Y:S02]  /*0d40*/  LDG.E.64 R2, desc[UR18][R2.64] ;  /* 0x0000001202027981 */ /* 0x001ea4000c1e1b00 */
[----:B--2---:R-:W-:-:S04]  /*0d50*/  ISETP.NE.U32.AND P0, PT, R2, RZ, PT ;  /* 0x000000ff0200720c */ /* 0x004fc80003f05070 */
[----:B------:R-:W-:-:S13]  /*0d60*/  ISETP.NE.AND.EX P0, PT, R3, RZ, PT, P0 ;  /* 0x000000ff0300720c */ /* 0x000fda0003f05300 */
[----:B------:R-:W-:Y:S05]  /*0d70*/  @!P0 BRA `(.L_x_7) ;  /* 0x00000000000c8947 */ /* 0x000fea0003800000 */
[----:B------:R-:W2:Y:S02]  /*0d80*/  LD.E R2, desc[UR18][R2.64] ;  /* 0x0000001202027980 */ /* 0x000ea4000c101900 */
[----:B--2---:R-:W-:Y:S01]  /*0d90*/  R2UR UR20, R2 ;  /* 0x00000000021472ca */ /* 0x004fe200000e0000 */
[----:B------:R-:W-:-:S14]  /*0da0*/  BRA `(.L_x_8) ;  /* 0x0000000000247947 */ /* 0x000fdc0003800000 */
.L_x_7:
[----:B------:R-:W-:Y:S02]  /*0db0*/  ULDC.64 UR4, c[0x0][0x588] ;  /* 0x0001620000047ab9 */ /* 0x000fe40000000a00 */
[----:B------:R-:W-:-:S04]  /*0dc0*/  ISETP.NE.U32.AND P0, PT, RZ, UR4, PT ;  /* 0x00000004ff007c0c */ /* 0x000fc8000bf05070 */
[----:B------:R-:W-:-:S13]  /*0dd0*/  ISETP.NE.AND.EX P0, PT, RZ, UR5, PT, P0 ;  /* 0x00000005ff007c0c */ /* 0x000fda000bf05300 */
[----:B------:R-:W-:Y:S05]  /*0de0*/  @!P0 BRA `(.L_x_9) ;  /* 0x0000000000108947 */ /* 0x000fea0003800000 */
[----:B0-----:R-:W0:Y:S02]  /*0df0*/  LDC.64 R2, c[0x0][0x588] ;  /* 0x00016200ff027b82 */ /* 0x001e240000000a00 */
[----:B0-----:R-:W2:Y:S02]  /*0e00*/  LDG.E R2, desc[UR18][R2.64] ;  /* 0x0000001202027981 */ /* 0x001ea4000c1e1900 */
[----:B--2---:R-:W-:Y:S01]  /*0e10*/  R2UR UR20, R2 ;  /* 0x00000000021472ca */ /* 0x004fe200000e0000 */
[----:B------:R-:W-:-:S14]  /*0e20*/  BRA `(.L_x_8) ;  /* 0x0000000000047947 */ /* 0x000fdc0003800000 */
.L_x_9:
[----:B------:R-:W-:-:S05]  /*0e30*/  ULDC UR20, c[0x0][0x580] ;  /* 0x0001600000147ab9 */ /* 0x000fca0000000800 */
.L_x_8:
[----:B------:R-:W-:Y:S02]  /*0e40*/  ULDC.64 UR4, c[0x0][0x5a0] ;  /* 0x0001680000047ab9 */ /* 0x000fe40000000a00 */
        /* <DEDUP_REMOVED lines=11> */
.L_x_10:
        /* <DEDUP_REMOVED lines=8> */
.L_x_12:
[----:B------:R-:W-:-:S05]  /*0f80*/  ULDC UR21, c[0x0][0x584] ;  /* 0x0001610000157ab9 */ /* 0x000fca0000000800 */
.L_x_11:
[----:B------:R-:W-:-:S13]  /*0f90*/  LOP3.LUT P0, RZ, R0, 0xff, RZ, 0xc0, !PT ;  /* 0x000000ff00ff7812 */ /* 0x000fda000780c0ff */
[----:B------:R-:W-:Y:S05]  /*0fa0*/  @!P0 EXIT ;  /* 0x000000000000894d */ /* 0x000fea0003800000 */
[----:B------:R-:W-:Y:S01]  /*0fb0*/  ULDC UR4, c[0x0][0x28c] ;  /* 0x0000a30000047ab9 */ /* 0x000fe20000000800 */
[----:B------:R-:W-:Y:S02]  /*0fc0*/  ULOP3.LUT UR22, UR13, 0x1, URZ, 0xfc, !UPT ;  /* 0x000000010d167892 */ /* 0x000fe4000f8efc3f */
[----:B------:R-:W-:-:S04]  /*0fd0*/  UIADD3 UR4, UR4, 0x1f, URZ ;  /* 0x0000001f04047890 */ /* 0x000fc8000fffe03f */
[----:B------:R-:W-:-:S04]  /*0fe0*/  USHF.R.S32.HI UR5, URZ, 0x1f, UR4 ;  /* 0x0000001f3f057899 */ /* 0x000fc80008011404 */
[----:B------:R-:W-:-:S03]  /*0ff0*/  ULEA.HI UR5, UR5, UR4, URZ, 0x5 ;  /* 0x0000000405057291 */ /* 0x000fc6000f8f283f */
[----:B------:R-:W-:Y:S01]  /*1000*/  UMOV UR4, URZ ;  /* 0x0000003f00047c82 */ /* 0x000fe20008000000 */
[----:B------:R-:W-:-:S03]  /*1010*/  USHF.R.S32.HI UR12, URZ, 0x5, UR5 ;  /* 0x000000053f0c7899 */ /* 0x000fc60008011405 */
[----:B------:R-:W-:-:S09]  /*1020*/  UMOV UR5, URZ ;  /* 0x0000003f00057c82 */ /* 0x000fd20008000000 */
.L_x_549:
[----:B------:R-:W-:Y:S01]  /*1030*/  STL [R1+0x454], RZ ;  /* 0x000454ff01007387 */ /* 0x000fe20000100800 */
[----:B-1----:R-:W1:Y:S01]  /*1040*/  S2UR UR11, SR_CgaCtaId ;  /* 0x00000000000b79c3 */ /* 0x002e620000008800 */
[----:B------:R-:W-:Y:S01]  /*1050*/  UMOV UR15, 0x400 ;  /* 0x00000400000f7882 */ /* 0x000fe20000000000 */
[----:B------:R-:W-:Y:S01]  /*1060*/  UMOV UR6, URZ ;  /* 0x0000003f00067c82 */ /* 0x000fe20008000000 */
[----:B------:R-:W-:Y:S01]  /*1070*/  STL [R1+0x450], RZ ;  /* 0x000450ff01007387 */ /* 0x000fe20000100800 */
[----:B------:R-:W-:Y:S01]  /*1080*/  UMOV UR7, URZ ;  /* 0x0000003f00077c82 */ /* 0x000fe20008000000 */
[----:B------:R-:W-:Y:S01]  /*1090*/  UMOV UR8, URZ ;  /* 0x0000003f00087c82 */ /* 0x000fe20008000000 */
[----:B------:R-:W-:Y:S01]  /*10a0*/  UMOV UR17, UR5 ;  /* 0x0000000500117c82 */ /* 0x000fe20008000000 */
[----:B------:R-:W-:Y:S01]  /*10b0*/  STL [R1+0x44c], RZ ;  /* 0x00044cff01007387 */ /* 0x000fe20000100800 */
[----:B0-----:R-:W0:Y:S01]  /*10c0*/  LDC R2, c[0x0][0x28c] ;  /* 0x0000a300ff027b82 */ /* 0x001e220000000800 */
[----:B------:R-:W-:-:S02]  /*10d0*/  CS2R R236, SRZ ;  /* 0x0000000000ec7805 */ /* 0x000fc4000001ff00 */
[----:B------:R-:W-:Y:S01]  /*10e0*/  CS2R R234, SRZ ;  /* 0x0000000000ea7805 */ /* 0x000fe2000001ff00 */
[----:B------:R-:W-:Y:S01]  /*10f0*/  STL [R1+0x448], RZ ;  /* 0x000448ff01007387 */ /* 0x000fe20000100800 */
[----:B------:R-:W-:Y:S02]  /*1100*/  CS2R R232, SRZ ;  /* 0x0000000000e87805 */ /* 0x000fe4000001ff00 */
[----:B------:R-:W-:Y:S02]  /*1110*/  CS2R R230, SRZ ;  /* 0x0000000000e67805 */ /* 0x000fe4000001ff00 */
[----:B------:R-:W-:Y:S01]  /*1120*/  CS2R R228, SRZ ;  /* 0x0000000000e47805 */ /* 0x000fe2000001ff00 */
[----:B------:R-:W-:Y:S01]  /*1130*/  STL [R1+0x444], RZ ;  /* 0x000444ff01007387 */ /* 0x000fe20000100800 */
[----:B------:R-:W-:Y:S02]  /*1140*/  CS2R R226, SRZ ;  /* 0x0000000000e27805 */ /* 0x000fe4000001ff00 */
[----:B------:R-:W-:-:S02]  /*1150*/  CS2R R224, SRZ ;  /* 0x0000000000e07805 */ /* 0x000fc4000001ff00 */
[----:B------:R-:W-:Y:S01]  /*1160*/  CS2R R222, SRZ ;  /* 0x0000000000de7805 */ /* 0x000fe2000001ff00 */
[----:B------:R-:W-:Y:S01]  /*1170*/  STL [R1+0x440], RZ ;  /* 0x000440ff01007387 */ /* 0x000fe20000100800 */
[----:B------:R-:W-:Y:S02]  /*1180*/  CS2R R220, SRZ ;  /* 0x0000000000dc7805 */ /* 0x000fe4000001ff00 */
[----:B------:R-:W-:Y:S02]  /*1190*/  CS2R R218, SRZ ;  /* 0x0000000000da7805 */ /* 0x000fe4000001ff00 */
[----:B------:R-:W-:Y:S01]  /*11a0*/  CS2R R216, SRZ ;  /* 0x0000000000d87805 */ /* 0x000fe2000001ff00 */
[----:B------:R-:W-:Y:S01]  /*11b0*/  STL [R1+0x43c], RZ ;  /* 0x00043cff01007387 */ /* 0x000fe20000100800 */
[----:B-1----:R-:W-:Y:S01]  /*11c0*/  ULEA UR15, UR11, UR15, 0x18 ;  /* 0x0000000f0b0f7291 */ /* 0x002fe2000f8ec03f */
[----:B------:R-:W-:Y:S02]  /*11d0*/  CS2R R214, SRZ ;  /* 0x0000000000d67805 */ /* 0x000fe4000001ff00 */
[----:B------:R-:W-:Y:S01]  /*11e0*/  CS2R R212, SRZ ;  /* 0x0000000000d47805 */ /* 0x000fe2000001ff00 */
[----:B------:R-:W-:Y:S01]  /*11f0*/  STL [R1+0x438], RZ ;  /* 0x000438ff01007387 */ /* 0x000fe20000100800 */
[----:B------:R-:W-:-:S02]  /*1200*/  CS2R R210, SRZ ;  /* 0x0000000000d27805 */ /* 0x000fc4000001ff00 */
[----:B------:R-:W-:Y:S02]  /*1210*/  CS2R R208, SRZ ;  /* 0x0000000000d07805 */ /* 0x000fe4000001ff00 */
[----:B------:R-:W-:Y:S01]  /*1220*/  CS2R R206, SRZ ;  /* 0x0000000000ce7805 */ /* 0x000fe2000001ff00 */
[----:B------:R-:W-:Y:S01]  /*1230*/  STL [R1+0x434], RZ ;  /* 0x000434ff01007387 */ /* 0x000fe20000100800 */
[----:B0-----:R-:W-:Y:S02]  /*1240*/  ISETP.GE.AND P0, PT, R2, 0x1, PT ;  /* 0x000000010200780c */ /* 0x001fe40003f06270 */
[----:B------:R-:W-:Y:S02]  /*1250*/  CS2R R204, SRZ ;  /* 0x0000000000cc7805 */ /* 0x000fe4000001ff00 */
[----:B------:R-:W-:Y:S01]  /*1260*/  CS2R R202, SRZ ;  /* 0x0000000000ca7805 */ /* 0x000fe2000001ff00 */
[----:B------:R-:W-:Y:S01]  /*1270*/  STL [R1+0x430], RZ ;  /* 0x000430ff01007387 */ /* 0x000fe20000100800 */
[----:B------:R-:W-:-:S02]  /*1280*/  CS2R R200, SRZ ;  /* 0x0000000000c87805 */ /* 0x000fc4000001ff00 */
[----:B------:R-:W-:Y:S02]  /*1290*/  CS2R R198, SRZ ;  /* 0x0000000000c67805 */ /* 0x000fe4000001ff00 */
[----:B------:R-:W-:Y:S01]  /*12a0*/  CS2R R196, SRZ ;  /* 0x0000000000c47805 */ /* 0x000fe2000001ff00 */
[----:B------:R-:W-:Y:S01]  /*12b0*/  STL [R1+0x42c], RZ ;  /* 0x00042cff01007387 */ /* 0x000fe20000100800 */
[----:B------:R-:W-:Y:S02]  /*12c0*/  CS2R R194, SRZ ;  /* 0x0000000000c27805 */ /* 0x000fe4000001ff00 */
        /* <DEDUP_REMOVED lines=126> */
[----:B------:R-:W-:Y:S04]  /*1ab0*/  STL [R1+0x3ac], RZ ;  /* 0x0003acff01007387 */ /* 0x000fe80000100800 */
        /* <DEDUP_REMOVED lines=107> */
[----:B------:R-:W-:Y:S04]  /*2170*/  STL [R1], RZ ;  /* 0x000000ff01007387 */ /* 0x000fe80000100800 */
        /* <DEDUP_REMOVED lines=39> */
[----:B------:R-:W-:Y:S01]  /*23f0*/  STL [R1+0xa0], RZ ;  /* 0x0000a0ff01007387 */ /* 0x000fe20000100800 */
[----:B------:R-:W0:Y:S03]  /*2400*/  S2R R0, SR_TID.X ;  /* 0x0000000000007919 */ /* 0x000e260000002100 */
        /* <DEDUP_REMOVED lines=8> */
[----:B0-----:R-:W-:-:S03]  /*2490*/  LOP3.LUT R0, R0, 0x80, RZ, 0xc0, !PT ;  /* 0x0000008000007812 */ /* 0x001fc600078ec0ff */
[----:B------:R-:W-:Y:S01]  /*24a0*/  STL [R1+0xc4], RZ ;  /* 0x0000c4ff01007387 */ /* 0x000fe20000100800 */
[----:B------:R-:W-:-:S03]  /*24b0*/  SHF.R.U32.HI R0, RZ, 0x7, R0 ;  /* 0x00000007ff007819 */ /* 0x000fc60000011600 */
        /* <DEDUP_REMOVED lines=33> */
[----:B------:R-:W0:Y:S04]  /*26d0*/  SHFL.IDX PT, R0, R0, RZ, 0x1f ;  /* 0x00001fff00007589 */ /* 0x000e2800000e0000 */
[----:B------:R1:W-:Y:S04]  /*26e0*/  STL [R1+0x14c], RZ ;  /* 0x00014cff01007387 */ /* 0x0003e80000100800 */
[----:B------:R1:W-:Y:S04]  /*26f0*/  STL [R1+0x150], RZ ;  /* 0x000150ff01007387 */ /* 0x0003e80000100800 */
[----:B------:R1:W-:Y:S04]  /*2700*/  STL [R1+0x154], RZ ;  /* 0x000154ff01007387 */ /* 0x0003e80000100800 */
[----:B------:R1:W-:Y:S04]  /*2710*/  STL [R1+0x158], RZ ;  /* 0x000158ff01007387 */ /* 0x0003e80000100800 */
[----:B------:R1:W-:Y:S04]  /*2720*/  STL [R1+0x15c], RZ ;  /* 0x00015cff01007387 */ /* 0x0003e80000100800 */
[----:B------:R1:W-:Y:S01]  /*2730*/  STL [R1+0x160], RZ ;  /* 0x000160ff01007387 */ /* 0x0003e20000100800 */
[----:B0-----:R-:W-:Y:S01]  /*2740*/  R2UR UR9, R0 ;  /* 0x00000000000972ca */ /* 0x001fe200000e0000 */
[----:B------:R-:W-:-:S02]  /*2750*/  IMAD.U32 R0, RZ, RZ, UR4 ;  /* 0x00000004ff007e24 */ /* 0x000fc4000f8e00ff */
[----:B------:R1:W-:Y:S04]  /*2760*/  STL [R1+0x164], RZ ;  /* 0x000164ff01007387 */ /* 0x0003e80000100800 */
[----:B------:R1:W-:Y:S04]  /*2770*/  STL [R1+0x168], RZ ;  /* 0x000168ff01007387 */ /* 0x0003e80000100800 */
[----:B------:R1:W-:Y:S02]  /*2780*/  STL [R1+0x16c], RZ ;  /* 0x00016cff01007387 */ /* 0x0003e40000100800 */
[----:B------:R-:W-:-:S02]  /*2790*/  ULEA.HI UR10, UR9, UR9, URZ, 0x1 ;  /* 0x00000009090a7291 */ /* 0x000fc4000f8f083f */
[----:B------:R1:W-:Y:S02]  /*27a0*/  STL [R1+0x170], RZ ;  /* 0x000170ff01007387 */ /* 0x0003e40000100800 */
[----:B------:R-:W-:Y:S02]  /*27b0*/  ULOP3.LUT UR10, UR10, 0x1ffffe, URZ, 0xc0, !UPT ;  /* 0x001ffffe0a0a7892 */ /* 0x000fe4000f8ec03f */
[----:B------:R1:W-:Y:S02]  /*27c0*/  STL [R1+0x174], RZ ;  /* 0x000174ff01007387 */ /* 0x0003e40000100800 */
[----:B------:R-:W-:Y:S02]  /*27d0*/  UIADD3 UR10, UR9, -UR10, URZ ;  /* 0x8000000a090a7290 */ /* 0x000fe4000fffe03f */
[----:B------:R1:W-:Y:S02]  /*27e0*/  STL [R1+0x178], RZ ;  /* 0x000178ff01007387 */ /* 0x0003e40000100800 */
[----:B------:R-:W-:-:S02]  /*27f0*/  ULEA UR10, UR10, UR15, 0xb ;  /* 0x0000000f0a0a7291 */ /* 0x000fc4000f8e583f */
[----:B------:R1:W-:Y:S02]  /*2800*/  STL [R1+0x17c], RZ ;  /* 0x00017cff01007387 */ /* 0x0003e40000100800 */
[----:B------:R-:W-:Y:S02]  /*2810*/  UIADD3 UR10, UR10, 0x100, URZ ;  /* 0x000001000a0a7890 */ /* 0x000fe4000fffe03f */
[----:B------:R1:W-:Y:S02]  /*2820*/  STL [R1+0x180], RZ ;  /* 0x000180ff01007387 */ /* 0x0003e40000100800 */
[----:B------:R-:W-:Y:S02]  /*2830*/  USHF.R.U32.HI UR10, URZ, 0x4, UR10 ;  /* 0x000000043f0a7899 */ /* 0x000fe4000801160a */
[----:B------:R1:W-:Y:S02]  /*2840*/  STL [R1+0x184], RZ ;  /* 0x000184ff01007387 */ /* 0x0003e40000100800 */
[----:B------:R-:W-:-:S02]  /*2850*/  ULOP3.LUT UR16, UR10, 0x3fff, URZ, 0xc0, !UPT ;  /* 0x00003fff0a107892 */ /* 0x000fc4000f8ec03f */
[----:B------:R1:W-:Y:S04]  /*2860*/  STL [R1+0x188], RZ ;  /* 0x000188ff01007387 */ /* 0x0003e80000100800 */
        /* <DEDUP_REMOVED lines=28> */
[----:B------:R1:W-:Y:S01]  /*2a30*/  STL [R1+0x1fc], RZ ;  /* 0x0001fcff01007387 */ /* 0x0003e20000100800 */
[----:B--2---:R-:W-:Y:S05]  /*2a40*/  @!P0 BRA `(.L_x_13) ;  /* 0x0000003400dc8947 */ /* 0x004fea0003800000 */
[----:B------:R-:W-:-:S06]  /*2a50*/  UISETP.NE.AND UP0, UPT, UR22, 0x3, UPT ;  /* 0x000000031600788c */ /* 0x000fcc000bf05270 */
[----:B------:R-:W-:-:S13]  /*2a60*/  PLOP3.LUT P1, PT, PT, PT, UP0, 0x80, 0x0 ;  /* 0x000000000000781c */ /* 0x000fda0003f2f008 */
[----:B------:R-:W-:Y:S05]  /*2a70*/  @!P1 BRA `(.L_x_14) ;  /* 0x0000000000049947 */ /* 0x000fea0003800000 */
[----:B------:R-:W-:Y:S01]  /*2a80*/  BPT.TRAP 0x1 ;  /* 0x000000040000795c */ /* 0x000fe20000300000 */
.L_x_14:
[----:B------:R-:W-:Y:S01]  /*2a90*/  ULEA UR7, UR5, UR15, 0x3 ;  /* 0x0000000f05077291 */ /* 0x000fe2000f8e183f */
[----:B------:R-:W-:-:S05]  /*2aa0*/  IMAD.U32 R0, RZ, RZ, UR4 ;  /* 0x00000004ff007e24 */ /* 0x000fca000f8e00ff */
[----:B------:R-:W-:-:S04]  /*2ab0*/  SHF.L.U32 R0, R0, 0x1f, RZ ;  /* 0x0000001f00007819 */ /* 0x000fc800000006ff */
[----:B------:R0:W2:Y:S01]  /*2ac0*/  SYNCS.PHASECHK.TRANS64.TRYWAIT P0, [UR7], R0 ;  /* 0x00000000ff0075a7 */ /* 0x0000a20008000147 */
[----:B------:R-:W-:Y:S05]  /*2ad0*/  @!P1 BRA `(.L_x_15) ;  /* 0x0000000000049947 */ /* 0x000fea0003800000 */
[----:B------:R-:W-:Y:S01]  /*2ae0*/  BPT.TRAP 0x1 ;  /* 0x000000040000795c */ /* 0x000fe20000300000 */
.L_x_15:
[----:B------:R3:W-:Y:S01]  /*2af0*/  STL [R1+0x454], RZ ;  /* 0x000454ff01007387 */ /* 0x0007e20000100800 */
[----:B------:R-:W-:Y:S01]  /*2b00*/  UMOV UR6, 0x1 ;  /* 0x0000000100067882 */ /* 0x000fe20000000000 */
[----:B--2---:R-:W-:Y:S05]  /*2b10*/  @P0 BRA `(.L_x_16) ;  /* 0x0000000000080947 */ /* 0x004fea0003800000 */
[----:B------:R-:W2:Y:S02]  /*2b20*/  SYNCS.PHASECHK.TRANS64.TRYWAIT P0, [UR7], R0 ;  /* 0x00000000ff0075a7 */ /* 0x000ea40008000147 */
[----:B--2---:R-:W-:Y:S05]  /*2b30*/  @!P0 BRA `(.L_x_17) ;  /* 0x0000020400c48947 */ /* 0x004fea0003800000 */
.L_x_16:
[----:B------:R-:W-:Y:S01]  /*2b40*/  UIADD3 UR7, UR15, 0x8100, URZ ;  /* 0x000081000f077890 */ /* 0x000fe2000fffe03f */
[----:B------:R-:W-:Y:S01]  /*2b50*/  WARPGROUP.ARRIVE ;  /* 0x00000000000079c5 */ /* 0x000fe20000000000 */
[----:B------:R-:W-:Y:S01]  /*2b60*/  ULOP3.LUT UR8, UR16, 0x10000, URZ, 0xfc, !UPT ;  /* 0x0001000010087892 */ /* 0x000fe2000f8efc3f */
[----:B------:R-:W-:Y:S01]  /*2b70*/  STL [R1+0x450], RZ ;  /* 0x000450ff01007387 */ /* 0x000fe20000100800 */
[----:B------:R-:W-:Y:S01]  /*2b80*/  USHF.R.U32.HI UR7, URZ, 0x4, UR7 ;  /* 0x000000043f077899 */ /* 0x000fe20008011607 */
[----:B------:R-:W-:Y:S01]  /*2b90*/  CS2R R236, SRZ ;  /* 0x0000000000ec7805 */ /* 0x000fe2000001ff00 */
[----:B------:R-:W-:Y:S01]  /*2ba0*/  ULEA UR8, UR5, UR8, 0x9 ;  /* 0x0000000805087291 */ /* 0x000fe2000f8e483f */
[----:B------:R-:W-:Y:S01]  /*2bb0*/  STL [R1+0x44c], RZ ;  /* 0x00044cff01007387 */ /* 0x000fe20000100800 */
[----:B------:R-:W-:Y:S01]  /*2bc0*/  ULOP3.LUT UR7, UR7, 0x3fff, URZ, 0xc0, !UPT ;  /* 0x00003fff07077892 */ /* 0x000fe2000f8ec03f */
[----:B------:R-:W-:Y:S01]  /*2bd0*/  CS2R R234, SRZ ;  /* 0x0000000000ea7805 */ /* 0x000fe2000001ff00 */
[----:B------:R-:W-:Y:S01]  /*2be0*/  UMOV UR9, 0xc0000010 ;  /* 0xc000001000097882 */ /* 0x000fe20000000000 */
[----:B------:R-:W-:Y:S01]  /*2bf0*/  UMOV UR11, 0xc0000010 ;  /* 0xc0000010000b7882 */ /* 0x000fe20000000000 */
[----:B------:R-:W-:Y:S01]  /*2c00*/  ULOP3.LUT UR7, UR7, 0x10000, URZ, 0xfc, !UPT ;  /* 0x0001000007077892 */ /* 0x000fe2000f8efc3f */
[----:B------:R-:W-:Y:S01]  /*2c10*/  STL [R1+0x448], RZ ;  /* 0x000448ff01007387 */ /* 0x000fe20000100800 */
[----:B------:R-:W-:-:S02]  /*2c20*/  CS2R R232, SRZ ;  /* 0x0000000000e87805 */ /* 0x000fc4000001ff00 */
[----:B------:R-:W-:Y:S01]  /*2c30*/  CS2R R230, SRZ ;  /* 0x0000000000e67805 */ /* 0x000fe2000001ff00 */
[----:B------:R-:W-:Y:S01]  /*2c40*/  ULEA UR10, UR5, UR7, 0x9 ;  /* 0x00000007050a7291 */ /* 0x000fe2000f8e483f */
[----:B------:R-:W-:Y:S01]  /*2c50*/  STL [R1+0x444], RZ ;  /* 0x000444ff01007387 */ /* 0x000fe20000100800 */
[----:B------:R-:W-:Y:S01]  /*2c60*/  CS2R R228, SRZ ;  /* 0x0000000000e47805 */ /* 0x000fe2000001ff00 */
[----:B------:R-:W-:Y:S01]  /*2c70*/  ULDC UR7, c[0x0][0x50c] ;  /* 0x0001430000077ab9 */ /* 0x000fe20000000800 */
[----:B------:R-:W-:Y:S01]  /*2c80*/  CS2R R226, SRZ ;  /* 0x0000000000e27805 */ /* 0x000fe2000001ff00 */
[----:B------:R-:W-:Y:S01]  /*2c90*/  STL [R1+0x440], RZ ;  /* 0x000440ff01007387 */ /* 0x000fe20000100800 */
[----:B------:R-:W-:Y:S01]  /*2ca0*/  UISETP.NE.AND UP0, UPT, UR7, 0x1, UPT ;  /* 0x000000010700788c */ /* 0x000fe2000bf05270 */
[----:B------:R-:W-:Y:S02]  /*2cb0*/  CS2R R224, SRZ ;  /* 0x0000000000e07805 */ /* 0x000fe4000001ff00 */
[----:B------:R-:W-:Y:S01]  /*2cc0*/  CS2R R222, SRZ ;  /* 0x0000000000de7805 */ /* 0x000fe2000001ff00 */
[----:B------:R-:W-:Y:S01]  /*2cd0*/  QGMMA.64x256x32.F32.E4M3.E4M3 R4, gdesc[UR8], RZ, !UPT, gsb0 ;  /* 0x03e00000080479f3 */ /* 0x000fe2000c0008ff */
[----:B------:R-:W-:Y:S01]  /*2ce0*/  STL [R1+0x43c], RZ ;  /* 0x00043cff01007387 */ /* 0x000fe20000100800 */
[----:B------:R-:W-:Y:S01]  /*2cf0*/  UIADD3 UR8, UR8, 0x100, URZ ;  /* 0x0000010008087890 */ /* 0x000fe2000fffe03f */
[----:B------:R-:W-:Y:S01]  /*2d00*/  CS2R R220, SRZ ;  /* 0x0000000000dc7805 */ /* 0x000fe2000001ff00 */
[----:B------:R-:W-:Y:S01]  /*2d10*/  UMOV UR9, 0xc0000010 ;  /* 0xc000001000097882 */ /* 0x000fe20000000000 */
[----:B------:R-:W-:Y:S01]  /*2d20*/  STL [R1+0x438], RZ ;  /* 0x000438ff01007387 */ /* 0x000fe20000100800 */
[----:B------:R-:W-:Y:S01]  /*2d30*/  USEL UR7, URZ, 0x1, UP0 ;  /* 0x000000013f077887 */ /* 0x000fe20008000000 */
[----:B------:R-:W-:-:S02]  /*2d40*/  CS2R R218, SRZ ;  /* 0x0000000000da7805 */ /* 0x000fc4000001ff00 */
[----:B------:R-:W-:Y:S01]  /*2d50*/  CS2R R216, SRZ ;  /* 0x0000000000d87805 */ /* 0x000fe2000001ff00 */
[----:B------:R-:W-:Y:S01]  /*2d60*/  STL [R1+0x434], RZ ;  /* 0x000434ff01007387 */ /* 0x000fe20000100800 */
[----:B------:R-:W-:Y:S02]  /*2d70*/  CS2R R214, SRZ ;  /* 0x0000000000d67805 */ /* 0x000fe4000001ff00 */
[----:B------:R-:W-:Y:S02]  /*2d80*/  CS2R R212, SRZ ;  /* 0x0000000000d47805 */ /* 0x000fe4000001ff00 */
[----:B------:R-:W-:Y:S01]  /*2d90*/  ISETP.NE.AND P0, PT, RZ, UR7, PT ;  /* 0x00000007ff007c0c */ /* 0x000fe2000bf05270 */
        /* <DEDUP_REMOVED lines=93> */
[----:B------:R-:W-:-:S02]  /*3370*/  WARPGROUP.DEPBAR.LE gsb0, 0x0 ;  /* 0x00008000000079c5 */ /* 0x000fc40000010000 */
[----:B--2---:R-:W-:Y:S01]  /*3380*/  IMAD.MOV.U32 R3, RZ, RZ, R129 ;  /* 0x000000ffff037224 */ /* 0x004fe200078e0081 */
[----:B------:R-:W-:Y:S01]  /*3390*/  STL [R1+0x334], RZ ;  /* 0x000334ff01007387 */ /* 0x000fe20000100800 */
[----:B------:R-:W-:Y:S02]  /*33a0*/  IMAD.MOV.U32 R2, RZ, RZ, R130 ;  /* 0x000000ffff027224 */ /* 0x000fe400078e0082 */
[----:B0-----:R-:W-:Y:S01]  /*33b0*/  IMAD.MOV.U32 R0, RZ, RZ, R131 ;  /* 0x000000ffff007224 */ /* 0x001fe200078e0083 */
        /* <DEDUP_REMOVED lines=23> */
[----:B------:R0:W-:Y:S04]  /*3530*/  STL.64 [R1], R4 ;  /* 0x0000000401007387 */ /* 0x0001e80000100a00 */
[----:B------:R2:W-:Y:S04]  /*3540*/  STL.64 [R1+0x8], R6 ;  /* 0x0000080601007387 */ /* 0x0005e80000100a00 */
[----:B------:R4:W-:Y:S04]  /*3550*/  STL.64 [R1+0x10], R8 ;  /* 0x0000100801007387 */ /* 0x0009e80000100a00 */
[----:B------:R5:W-:Y:S01]  /*3560*/  STL.64 [R1+0x18], R10 ;  /* 0x0000180a01007387 */ /* 0x000be20000100a00 */
[----:B0-----:R-:W-:-:S03]  /*3570*/  CS2R R4, SRZ ;  /* 0x0000000000047805 */ /* 0x001fc6000001ff00 */
[----:B------:R0:W-:Y:S01]  /*3580*/  STL.64 [R1+0x20], R12 ;  /* 0x0000200c01007387 */ /* 0x0001e20000100a00 */
[----:B--2---:R-:W-:-:S03]  /*3590*/  CS2R R6, SRZ ;  /* 0x0000000000067805 */ /* 0x004fc6000001ff00 */
[----:B------:R2:W-:Y:S01]  /*35a0*/  STL.64 [R1+0x28], R14 ;  /* 0x0000280e01007387 */ /* 0x0005e20000100a00 */
[----:B----4-:R-:W-:-:S03]  /*35b0*/  CS2R R8, SRZ ;  /* 0x0000000000087805 */ /* 0x010fc6000001ff00 */
[----:B------:R4:W-:Y:S01]  /*35c0*/  STL.64 [R1+0x30], R16 ;  /* 0x0000301001007387 */ /* 0x0009e20000100a00 */
[----:B-----5:R-:W-:-:S03]  /*35d0*/  CS2R R10, SRZ ;  /* 0x00000000000a7805 */ /* 0x020fc6000001ff00 */
[----:B------:R5:W-:Y:S01]  /*35e0*/  STL.64 [R1+0x38], R18 ;  /* 0x0000381201007387 */ /* 0x000be20000100a00 */
[----:B0-----:R-:W-:-:S03]  /*35f0*/  CS2R R12, SRZ ;  /* 0x00000000000c7805 */ /* 0x001fc6000001ff00 */
[----:B------:R0:W-:Y:S01]  /*3600*/  STL.64 [R1+0x40], R20 ;  /* 0x0000401401007387 */ /* 0x0001e20000100a00 */
[----:B--2---:R-:W-:-:S03]  /*3610*/  CS2R R14, SRZ ;  /* 0x00000000000e7805 */ /* 0x004fc6000001ff00 */
[----:B------:R2:W-:Y:S01]  /*3620*/  STL.64 [R1+0x48], R22 ;  /* 0x0000481601007387 */ /* 0x0005e20000100a00 */
[----:B----4-:R-:W-:-:S03]  /*3630*/  CS2R R16, SRZ ;  /* 0x0000000000107805 */ /* 0x010fc6000001ff00 */
[----:B------:R-:W-:Y:S01]  /*3640*/  STL.64 [R1+0x50], R24 ;  /* 0x0000501801007387 */ /* 0x000fe20000100a00 */
[----:B-----5:R-:W-:-:S03]  /*3650*/  CS2R R18, SRZ ;  /* 0x0000000000127805 */ /* 0x020fc6000001ff00 */
[----:B------:R-:W-:Y:S01]  /*3660*/  STL.64 [R1+0x58], R26 ;  /* 0x0000581a01007387 */ /* 0x000fe20000100a00 */
[----:B0-----:R-:W-:-:S03]  /*3670*/  CS2R R20, SRZ ;  /* 0x0000000000147805 */ /* 0x001fc6000001ff00 */
[----:B------:R-:W-:Y:S01]  /*3680*/  STL.64 [R1+0x60], R28 ;  /* 0x0000601c01007387 */ /* 0x000fe20000100a00 */
[----:B--2---:R-:W-:-:S03]  /*3690*/  CS2R R22, SRZ ;  /* 0x0000000000167805 */ /* 0x004fc6000001ff00 */
[----:B------:R-:W-:Y:S04]  /*36a0*/  STL.64 [R1+0x68], R30 ;  /* 0x0000681e01007387 */ /* 0x000fe80000100a00 */
        /* <DEDUP_REMOVED lines=49> */
[----:B------:R0:W-:Y:S04]  /*39c0*/  STL.64 [R1+0x1f8], R130 ;  /* 0x0001f88201007387 */ /* 0x0001e80000100a00 */
[----:B------:R2:W-:Y:S04]  /*39d0*/  STL [R1+0x2d4], RZ ;  /* 0x0002d4ff01007387 */ /* 0x0005e80000100800 */
[----:B------:R2:W-:Y:S01]  /*39e0*/  STL [R1+0x2d0], RZ ;  /* 0x0002d0ff01007387 */ /* 0x0005e20000100800 */
[----:B0-----:R-:W-:-:S03]  /*39f0*/  WARPGROUP.ARRIVE ;  /* 0x00000000000079c5 */ /* 0x001fc60000000000 */
[----:B------:R2:W-:Y:S04]  /*3a00*/  STL [R1+0x2cc], RZ ;  /* 0x0002ccff01007387 */ /* 0x0005e80000100800 */
[----:B------:R2:W-:Y:S01]  /*3a10*/  STL [R1+0x2c8], RZ ;  /* 0x0002c8ff01007387 */ /* 0x0005e20000100800 */
[----:B------:R-:W-:Y:S03]  /*3a20*/  QGMMA.64x256x32.F32.E4M3.E4M3 R24, gdesc[UR8], RZ, !UPT, gsb0 ;  /* 0x03e00000081879f3 */ /* 0x000fe6000c0008ff */
        /* <DEDUP_REMOVED lines=50> */
[----:B------:R-:W-:-:S02]  /*3d50*/  WARPGROUP.DEPBAR.LE gsb0, 0x0 ;  /* 0x00008000000079c5 */ /* 0x000fc40000010000 */
[----:B------:R-:W-:Y:S05]  /*3d60*/  @!P0 BRA `(.L_x_18) ;  /* 0x0000002000f88947 */ /* 0x000fea0003800000 */
[----:B------:R-:W4:Y:S04]  /*3d70*/  LDL R4, [R1] ;  /* 0x0000000001047983 */ /* 0x000f280000100800 */
[----:B------:R-:W5:Y:S04]  /*3d80*/  LDL R5, [R1+0x4] ;  /* 0x0000040001057983 */ /* 0x000f680000100800 */
[----:B------:R-:W3:Y:S04]  /*3d90*/  LDL R6, [R1+0x8] ;  /* 0x0000080001067983 */ /* 0x000ee80000100800 */
[----:B------:R-:W2:Y:S04]  /*3da0*/  LDL R7, [R1+0xc] ;  /* 0x00000c0001077983 */ /* 0x000ea80000100800 */
        /* <DEDUP_REMOVED lines=100> */
[----:B------:R0:W-:Y:S04]  /*43f0*/  STL [R1+0x4c0], R131 ;  /* 0x0004c08301007387 */ /* 0x0001e80000100800 */
[----:B0-----:R-:W2:Y:S04]  /*4400*/  LDL R131, [R1+0x1a0] ;  /* 0x0001a00001837983 */ /* 0x001ea80000100800 */
        /* <DEDUP_REMOVED lines=39> */
[----:B0-----:R-:W2:Y:S01]  /*4680*/  LDL R151, [R1+0x1f0] ;  /* 0x0001f00001977983 */ /* 0x001ea20000100800 */
[----:B------:R-:W-:-:S01]  /*4690*/  FADD R3, RZ, R3 ;  /* 0x00000003ff037221 */ /* 0x000fc20000000000 */
[----:B------:R-:W-:Y:S01]  /*46a0*/  FADD R2, RZ, R2 ;  /* 0x00000002ff027221 */ /* 0x000fe20000000000 */
[----:B----4-:R-:W-:-:S01]  /*46b0*/  FADD R4, RZ, R4 ;  /* 0x00000004ff047221 */ /* 0x010fc20000000000 */
[----:B-----5:R-:W-:Y:S01]  /*46c0*/  FADD R5, RZ, R5 ;  /* 0x00000005ff057221 */ /* 0x020fe20000000000 */
[----:B---3--:R-:W-:-:S01]  /*46d0*/  FADD R6, RZ, R6 ;  /* 0x00000006ff067221 */ /* 0x008fc20000000000 */
[----:B--2---:R-:W-:Y:S01]  /*46e0*/  FADD R7, RZ, R7 ;  /* 0x00000007ff077221 */ /* 0x004fe20000000000 */
[----:B------:R-:W-:-:S01]  /*46f0*/  FADD R8, RZ, R8 ;  /* 0x00000008ff087221 */ /* 0x000fc20000000000 */
[----:B------:R-:W-:Y:S01]  /*4700*/  FADD R9, RZ, R9 ;  /* 0x00000009ff097221 */ /* 0x000fe20000000000 */
        /* <DEDUP_REMOVED lines=13> */
[----:B------:R-:W2:Y:S01]  /*47e0*/  LDL.LU R131, [R1+0x4c0] ;  /* 0x0004c00001837983 */ /* 0x000ea20000300800 */
        /* <DEDUP_REMOVED lines=13> */
[----:B------:R-:W3:Y:S01]  /*48c0*/  LDL.LU R132, [R1+0x4bc] ;  /* 0x0004bc0001847983 */ /* 0x000ee20000300800 */
        /* <DEDUP_REMOVED lines=16> */
[----:B------:R0:W-:Y:S01]  /*49d0*/  STL [R1+0x200], R133 ;  /* 0x0002008501007387 */ /* 0x0001e20000100800 */
        /* <DEDUP_REMOVED lines=9> */
[----:B0-----:R-:W4:Y:S01]  /*4a70*/  LDL.LU R133, [R1+0x4b8] ;  /* 0x0004b80001857983 */ /* 0x001f220000300800 */
[----:B------:R-:W-:-:S01]  /*4a80*/  FADD R185, RZ, R185 ;  /* 0x000000b9ffb97221 */ /* 0x000fc20000000000 */
[----:B------:R-:W-:Y:S01]  /*4a90*/  FADD R186, RZ, R186 ;  /* 0x000000baffba7221 */ /* 0x000fe20000000000 */
[----:B------:R-:W-:-:S01]  /*4aa0*/  FADD R187, RZ, R187 ;  /* 0x000000bbffbb7221 */ /* 0x000fc20000000000 */
        /* <DEDUP_REMOVED lines=10> */
[----:B0-----:R-:W5:Y:S01]  /*4b50*/  LDL.LU R134, [R1+0x4b4] ;  /* 0x0004b40001867983 */ /* 0x001f620000300800 */
        /* <DEDUP_REMOVED lines=51> */
[----:B0-----:R-:W5:Y:S04]  /*4e90*/  LDL.LU R138, [R1+0x4a4] ;  /* 0x0004a400018a7983 */ /* 0x001f680000300800 */
[----:B------:R0:W-:Y:S01]  /*4ea0*/  STL [R1+0x218], R139 ;  /* 0x0002188b01007387 */ /* 0x0001e20000100800 */
[----:B------:R-:W-:-:S03]  /*4eb0*/  FADD R140, RZ, R140 ;  /* 0x0000008cff8c7221 */ /* 0x000fc60000000000 */
        /* <DEDUP_REMOVED lines=34> */
[----:B------:R0:W-:Y:S04]  /*50e0*/  STL [R1+0x248], R151 ;  /* 0x0002489701007387 */ /* 0x0001e80000100800 */
[----:B0-----:R-:W5:Y:S04]  /*50f0*/  LDL.LU R151, [R1+0x470] ;  /* 0x0004700001977983 */ /* 0x001f680000300800 */
[----:B------:R0:W-:Y:S04]  /*5100*/  STL [R1+0x24c], R3 ;  /* 0x00024c0301007387 */ /* 0x0001e80000100800 */
[----:B------:R1:W-:Y:S01]  /*5110*/  STL [R1+0x250], R2 ;  /* 0x0002500201007387 */ /* 0x0003e20000100800 */
[----:B0-----:R-:W-:-:S01]  /*5120*/  FADD R3, RZ, R0 ;  /* 0x00000000ff037221 */ /* 0x001fc20000000000 */
[----:B------:R-:W-:Y:S01]  /*5130*/  FADD R0, RZ, R25 ;  /* 0x00000019ff007221 */ /* 0x000fe20000000000 */
[----:B-1----:R-:W-:-:S03]  /*5140*/  FADD R2, RZ, R24 ;  /* 0x00000018ff027221 */ /* 0x002fc60000000000 */
[----:B------:R0:W-:Y:S04]  /*5150*/  STL [R1+0x254], R3 ;  /* 0x0002540301007387 */ /* 0x0001e80000100800 */
[----:B------:R1:W-:Y:S04]  /*5160*/  STL [R1+0x258], R2 ;  /* 0x0002580201007387 */ /* 0x0003e80000100800 */
[----:B------:R2:W-:Y:S01]  /*5170*/  STL [R1+0x25c], R0 ;  /* 0x00025c0001007387 */ /* 0x0005e20000100800 */
[----:B0-----:R-:W-:-:S01]  /*5180*/  FADD R3, RZ, R26 ;  /* 0x0000001aff037221 */ /* 0x001fc20000000000 */
[----:B-1----:R-:W-:-:S04]  /*5190*/  FADD R2, RZ, R27 ;  /* 0x0000001bff027221 */ /* 0x002fc80000000000 */
[----:B------:R0:W-:Y:S01]  /*51a0*/  STL [R1+0x260], R3 ;  /* 0x0002600301007387 */ /* 0x0001e20000100800 */
[----:B--2---:R-:W-:-:S03]  /*51b0*/  FADD R0, RZ, R28 ;  /* 0x0000001cff007221 */ /* 0x004fc60000000000 */
        /* <DEDUP_REMOVED lines=207> */
[----:B---3--:R-:W-:-:S04]  /*5eb0*/  FADD R2, RZ, R132 ;  /* 0x00000084ff027221 */ /* 0x008fc80000000000 */
[----:B------:R5:W-:Y:S01]  /*5ec0*/  STL [R1+0x404], R3 ;  /* 0x0004040301007387 */ /* 0x000be20000100800 */
[----:B----4-:R-:W-:-:S03]  /*5ed0*/  FADD R0, RZ, R133 ;  /* 0x00000085ff007221 */ /* 0x010fc60000000000 */
[----:B------:R0:W-:Y:S04]  /*5ee0*/  STL [R1+0x408], R2 ;  /* 0x0004080201007387 */ /* 0x0001e80000100800 */
[----:B------:R1:W-:Y:S01]  /*5ef0*/  STL [R1+0x40c], R0 ;  /* 0x00040c0001007387 */ /* 0x0003e20000100800 */
[----:B-----5:R-:W-:-:S01]  /*5f00*/  FADD R3, RZ, R134 ;  /* 0x00000086ff037221 */ /* 0x020fc20000000000 */
[----:B0-----:R-:W-:-:S04]  /*5f10*/  FADD R2, RZ, R135 ;  /* 0x00000087ff027221 */ /* 0x001fc80000000000 */
[----:B------:R0:W-:Y:S01]  /*5f20*/  STL [R1+0x410], R3 ;  /* 0x0004100301007387 */ /* 0x0001e20000100800 */
[----:B-1----:R-:W-:-:S03]  /*5f30*/  FADD R0, RZ, R136 ;  /* 0x00000088ff007221 */ /* 0x002fc60000000000 */
        /* <DEDUP_REMOVED lines=32> */
[----:B------:R-:W-:-:S05]  /*6140*/  UMOV UR6, URZ ;  /* 0x0000003f00067c82 */ /* 0x000fca0008000000 */
.L_x_18:
[----:B------:R-:W-:-:S04]  /*6150*/  UIADD3 UR17, UR5, 0x1, URZ ;  /* 0x0000000105117890 */ /* 0x000fc8000fffe03f */
[----:B------:R-:W-:-:S04]  /*6160*/  UISETP.NE.AND UP0, UPT, UR17, 0x4, UPT ;  /* 0x000000041100788c */ /* 0x000fc8000bf05270 */
[----:B------:R-:W-:Y:S02]  /*6170*/  USEL UR8, URZ, 0x1, UP0 ;  /* 0x000000013f087887 */ /* 0x000fe40008000000 */
[----:B------:R-:W-:Y:S02]  /*6180*/  USEL UR17, UR17, URZ, UP0 ;  /* 0x0000003f11117287 */ /* 0x000fe40008000000 */
[----:B------:R-:W-:-:S06]  /*6190*/  ULOP3.LUT UR8, UR4, UR8, URZ, 0x3c, !UPT ;  /* 0x0000000804087292 */ /* 0x000fcc000f8e3c3f */
[----:B0-----:R-:W-:Y:S01]  /*61a0*/  IMAD.U32 R0, RZ, RZ, UR8 ;  /* 0x00000008ff007e24 */ /* 0x001fe2000f8e00ff */
[----:B------:R-:W-:-:S06]  /*61b0*/  UMOV UR8, 0x1 ;  /* 0x0000000100087882 */ /* 0x000fcc0000000000 */
.L_x_13:
[----:B------:R-:W-:-:S04]  /*61c0*/  UISETP.LT.AND UP0, UPT, UR12, 0x1, UPT ;  /* 0x000000010c00788c */ /* 0x000fc8000bf01270 */
[----:B------:R-:W-:-:S04]  /*61d0*/  USEL UR9, UR12, 0x1, UP0 ;  /* 0x000000010c097887 */ /* 0x000fc80008000000 */
[----:B------:R-:W-:-:S04]  /*61e0*/  UIADD3 UR9, UR12, -UR9, URZ ;  /* 0x800000090c097290 */ /* 0x000fc8000fffe03f */
[----:B------:R-:W-:-:S06]  /*61f0*/  UISETP.GE.AND UP0, UPT, UR9, 0x1, UPT ;  /* 0x000000010900788c */ /* 0x000fcc000bf06270 */
[----:B------:R-:W-:-:S13]  /*6200*/  PLOP3.LUT P0, PT, PT, PT, UP0, 0x80, 0x0 ;  /* 0x000000000000781c */ /* 0x000fda0003f0f008 */
[----:B------:R-:W-:Y:S05]  /*6210*/  @!P0 BRA `(.L_x_19) ;  /* 0x0000004c00948947 */ /* 0x000fea0003800000 */
[----:B------:R-:W-:Y:S01]  /*6220*/  IMAD.U32 R2, RZ, RZ, UR9 ;  /* 0x00000009ff027e24 */ /* 0x000fe2000f8e00ff */
[----:B------:R-:W-:Y:S01]  /*6230*/  UMOV UR23, UR5 ;  /* 0x0000000500177c82 */ /* 0x000fe20008000000 */
[----:B------:R-:W-:-:S05]  /*6240*/  ULDC UR24, c[0x0][0x50c] ;  /* 0x0001430000187ab9 */ /* 0x000fca0000000800 */
.L_x_27:
[----:B------:R-:W-:-:S06]  /*6250*/  UISETP.NE.AND UP0, UPT, UR22, 0x3, UPT ;  /* 0x000000031600788c */ /* 0x000fcc000bf05270 */
[----:B------:R-:W-:-:S13]  /*6260*/  PLOP3.LUT P1, PT, PT, PT, UP0, 0x80, 0x0 ;  /* 0x000000000000781c */ /* 0x000fda0003f2f008 */
[----:B0-----:R-:W-:Y:S05]  /*6270*/  @!P1 BRA `(.L_x_20) ;  /* 0x0000000000049947 */ /* 0x001fea0003800000 */
[----:B------:R-:W-:Y:S01]  /*6280*/  BPT.TRAP 0x1 ;  /* 0x000000040000795c */ /* 0x000fe20000300000 */
.L_x_20:
[----:B------:R-:W0:Y:S01]  /*6290*/  S2UR UR9, SR_CgaCtaId ;  /* 0x00000000000979c3 */ /* 0x000e220000008800 */
[----:B------:R-:W-:Y:S01]  /*62a0*/  UMOV UR15, 0x400 ;  /* 0x00000400000f7882 */ /* 0x000fe20000000000 */
[----:B------:R-:W-:Y:S01]  /*62b0*/  SHF.L.U32 R3, R0, 0x1f, RZ ;  /* 0x0000001f00037819 */ /* 0x000fe200000006ff */
[----:B0-----:R-:W-:-:S04]  /*62c0*/  ULEA UR15, UR9, UR15, 0x18 ;  /* 0x0000000f090f7291 */ /* 0x001fc8000f8ec03f */
[----:B------:R-:W-:-:S09]  /*62d0*/  ULEA UR9, UR17, UR15, 0x3 ;  /* 0x0000000f11097291 */ /* 0x000fd2000f8e183f */
[----:B------:R0:W4:Y:S01]  /*62e0*/  SYNCS.PHASECHK.TRANS64.TRYWAIT P0, [UR9], R3 ;  /* 0x00000003ff0075a7 */ /* 0x0001220008000149 */
[----:B------:R-:W-:Y:S05]  /*62f0*/  @!P1 BRA `(.L_x_21) ;  /* 0x0000000000049947 */ /* 0x000fea0003800000 */
[----:B------:R-:W-:Y:S01]  /*6300*/  BPT.TRAP 0x1 ;  /* 0x000000040000795c */ /* 0x000fe20000300000 */
.L_x_21:
[----:B----4-:R-:W-:Y:S05]  /*6310*/  @P0 BRA `(.L_x_22) ;  /* 0x0000000000080947 */ /* 0x010fea0003800000 */
[----:B------:R-:W4:Y:S02]  /*6320*/  SYNCS.PHASECHK.TRANS64.TRYWAIT P0, [UR9], R3 ;  /* 0x00000003ff0075a7 */ /* 0x000f240008000149 */
[----:B----4-:R-:W-:Y:S05]  /*6330*/  @!P0 BRA `(.L_x_23) ;  /* 0x000001cc00dc8947 */ /* 0x010fea0003800000 */
.L_x_22:
        /* <DEDUP_REMOVED lines=64> */
[----:B----4-:R-:W4:Y:S04]  /*6740*/  LDL.LU.64 R108, [R1] ;  /* 0x00000000016c7983 */ /* 0x010f280000300a00 */
[----:B------:R-:W4:Y:S04]  /*6750*/  LDL.LU.64 R110, [R1+0x8] ;  /* 0x00000800016e7983 */ /* 0x000f280000300a00 */
        /* <DEDUP_REMOVED lines=61> */
[----:B------:R-:W4:Y:S01]  /*6b30*/  LDL.LU.64 R234, [R1+0x1f8] ;  /* 0x0001f80001ea7983 */ /* 0x000f220000300a00 */
[----:B------:R-:W-:-:S02]  /*6b40*/  UIADD3 UR9, UR15, 0x8100, URZ ;  /* 0x000081000f097890 */ /* 0x000fc4000fffe03f */
[----:B------:R-:W-:Y:S02]  /*6b50*/  UISETP.NE.AND UP0, UPT, UR7, URZ, UPT ;  /* 0x0000003f0700728c */ /* 0x000fe4000bf05270 */
[----:B------:R-:W-:Y:S02]  /*6b60*/  USHF.R.U32.HI UR9, URZ, 0x4, UR9 ;  /* 0x000000043f097899 */ /* 0x000fe40008011609 */
[----:B------:R-:W-:Y:S02]  /*6b70*/  USEL UR8, UR8, URZ, !UP0 ;  /* 0x0000003f08087287 */ /* 0x000fe4000c000000 */
[----:B------:R-:W-:Y:S02]  /*6b80*/  ULOP3.LUT UR9, UR9, 0x3fff, URZ, 0xc0, !UPT ;  /* 0x00003fff09097892 */ /* 0x000fe4000f8ec03f */
[----:B------:R-:W-:Y:S02]  /*6b90*/  ULOP3.LUT UR7, UR16, 0x10000, URZ, 0xfc, !UPT ;  /* 0x0001000010077892 */ /* 0x000fe4000f8efc3f */
[----:B------:R-:W-:-:S02]  /*6ba0*/  ULOP3.LUT UR9, UR9, 0x10000, URZ, 0xfc, !UPT ;  /* 0x0001000009097892 */ /* 0x000fc4000f8efc3f */
[----:B------:R-:W-:Y:S02]  /*6bb0*/  UISETP.NE.U32.AND UP0, UPT, UR8, URZ, UPT ;  /* 0x0000003f0800728c */ /* 0x000fe4000bf05070 */
[----:B------:R-:W-:Y:S02]  /*6bc0*/  ULEA UR8, UR17, UR7, 0x9 ;  /* 0x0000000711087291 */ /* 0x000fe4000f8e483f */
[----:B------:R-:W-:Y:S01]  /*6bd0*/  ULEA UR10, UR17, UR9, 0x9 ;  /* 0x00000009110a7291 */ /* 0x000fe2000f8e483f */
[----:B------:R-:W-:Y:S02]  /*6be0*/  UMOV UR11, 0xc0000010 ;  /* 0xc0000010000b7882 */ /* 0x000fe40000000000 */
[----:B------:R-:W-:Y:S01]  /*6bf0*/  UMOV UR9, 0xc0000010 ;  /* 0xc000001000097882 */ /* 0x000fe20000000000 */
[----:B----4-:R-:W-:-:S06]  /*6c00*/  WARPGROUP.ARRIVE ;  /* 0x00000000000079c5 */ /* 0x010fcc0000000000 */
[----:B------:R-:W-:Y:S03]  /*6c10*/  QGMMA.64x256x32.F32.E4M3.E4M3 R108, gdesc[UR8], R108, UP0, gsb0 ;  /* 0x03e00000086c79f3 */ /* 0x000fe6000b80086c */
[----:B------:R-:W-:Y:S02]  /*6c20*/  WARPGROUP.DEPBAR.LE gsb0, 0x0 ;  /* 0x00008000000079c5 */ /* 0x000fe40000010000 */
[----:B------:R-:W-:Y:S01]  /*6c30*/  STL.64 [R1], R108 ;  /* 0x0000006c01007387 */ /* 0x000fe20000100a00 */
[----:B0-----:R-:W-:-:S03]  /*6c40*/  IMAD.MOV.U32 R3, RZ, RZ, R108 ;  /* 0x000000ffff037224 */ /* 0x001fc600078e006c */
        /* <DEDUP_REMOVED lines=63> */
[----:B0-----:R0:W5:Y:S04]  /*7040*/  LDL.LU.64 R234, [R1+0x668] ;  /* 0x0006680001ea7983 */ /* 0x0011680000300a00 */
[----:B------:R0:W5:Y:S04]  /*7050*/  LDL.LU.64 R232, [R1+0x660] ;  /* 0x0006600001e87983 */ /* 0x0001680000300a00 */
        /* <DEDUP_REMOVED lines=62> */
[----:B------:R-:W-:Y:S01]  /*7440*/  UIADD3 UR8, UR8, 0x100, URZ ;  /* 0x0000010008087890 */ /* 0x000fe2000fffe03f */
[----:B------:R-:W-:Y:S01]  /*7450*/  UMOV UR9, 0xc0000010 ;  /* 0xc000001000097882 */ /* 0x000fe20000000000 */
[----:B------:R-:W-:Y:S01]  /*7460*/  UIADD3 UR6, UR6, 0x1, URZ ;  /* 0x0000000106067890 */ /* 0x000fe2000fffe03f */
[----:B----4-:R-:W-:-:S06]  /*7470*/  WARPGROUP.ARRIVE ;  /* 0x00000000000079c5 */ /* 0x010fcc0000000000 */
[----:B------:R-:W-:Y:S01]  /*7480*/  QGMMA.64x256x32.F32.E4M3.E4M3 R24, gdesc[UR8], R24, UP0, gsb0 ;  /* 0x03e00000081879f3 */ /* 0x000fe2000b800818 */
[----:B------:R-:W-:-:S04]  /*7490*/  UISETP.NE.AND UP0, UPT, UR6, UR24, UPT ;  /* 0x000000180600728c */ /* 0x000fc8000bf05270 */
[----:B------:R-:W-:-:S06]  /*74a0*/  USEL UR7, URZ, 0x1, UP0 ;  /* 0x000000013f077887 */ /* 0x000fcc0008000000 */
[----:B------:R-:W-:Y:S01]  /*74b0*/  ISETP.NE.AND P0, PT, RZ, UR7, PT ;  /* 0x00000007ff007c0c */ /* 0x000fe2000bf05270 */
[----:B------:R-:W-:-:S12]  /*74c0*/  WARPGROUP.DEPBAR.LE gsb0, 0x0 ;  /* 0x00008000000079c5 */ /* 0x000fd80000010000 */
[----:B0-----:R-:W-:Y:S05]  /*74d0*/  @!P0 BRA `(.L_x_24) ;  /* 0x00000038008c8947 */ /* 0x001fea0003800000 */
[----:B------:R0:W-:Y:S04]  /*74e0*/  STL [R1+0x658], R31 ;  /* 0x0006581f01007387 */ /* 0x0001e80000100800 */
[----:B------:R4:W-:Y:S01]  /*74f0*/  STL [R1+0x654], R32 ;  /* 0x0006542001007387 */ /* 0x0009e20000100800 */
[----:B0-----:R-:W-:-:S03]  /*7500*/  IMAD.MOV.U32 R31, RZ, RZ, R3 ;  /* 0x000000ffff1f7224 */ /* 0x001fc600078e0003 */
[----:B----4-:R-:W4:Y:S04]  /*7510*/  LDL R32, [R1+0x4] ;  /* 0x0000040001207983 */ /* 0x010f280000100800 */
[----:B------:R0:W-:Y:S04]  /*7520*/  STL [R1+0x650], R33 ;  /* 0x0006502101007387 */ /* 0x0001e80000100800 */
[----:B0-----:R-:W2:Y:S04]  /*7530*/  LDL R33, [R1+0x8] ;  /* 0x0000080001217983 */ /* 0x001ea80000100800 */
[----:B------:R0:W-:Y:S04]  /*7540*/  STL [R1+0x64c], R34 ;  /* 0x00064c2201007387 */ /* 0x0001e80000100800 */
[----:B0-----:R-:W3:Y:S04]  /*7550*/  LDL R34, [R1+0xc] ;  /* 0x00000c0001227983 */ /* 0x001ee80000100800 */
        /* <DEDUP_REMOVED lines=175> */
[----:B0-----:R-:W3:Y:S04]  /*8050*/  LDL.LU R122, [R1+0x200] ;  /* 0x00020000017a7983 */ /* 0x001ee80000300800 */
        /* <DEDUP_REMOVED lines=14> */
[----:B------:R-:W3:Y:S04]  /*8140*/  LDL.LU R3, [R1+0x234] ;  /* 0x0002340001037983 */ /* 0x000ee80000300800 */
        /* <DEDUP_REMOVED lines=46> */
[----:B-----5:R0:W-:Y:S04]  /*8430*/  STL [R1+0x470], R0 ;  /* 0x0004700001007387 */ /* 0x0201e80000100800 */
[----:B0-----:R-:W3:Y:S01]  /*8440*/  LDL R0, [R1+0x168] ;  /* 0x0001680001007983 */ /* 0x001ee20000100800 */
[----:B------:R-:W-:-:S01]  /*8450*/  FADD R4, R31, R4 ;  /* 0x000000041f047221 */ /* 0x000fc20000000000 */
[----:B----4-:R-:W-:Y:S01]  /*8460*/  FADD R5, R32, R5 ;  /* 0x0000000520057221 */ /* 0x010fe20000000000 */
[----:B--2---:R-:W-:-:S01]  /*8470*/  FADD R6, R33, R6 ;  /* 0x0000000621067221 */ /* 0x004fc20000000000 */
[----:B------:R-:W2:Y:S01]  /*8480*/  LDL.LU R31, [R1+0x658] ;  /* 0x00065800011f7983 */ /* 0x000ea20000300800 */
[----:B---3--:R-:W-:-:S01]  /*8490*/  FADD R7, R34, R7 ;  /* 0x0000000722077221 */ /* 0x008fc20000000000 */
[----:B------:R-:W-:-:S02]  /*84a0*/  FADD R8, R35, R8 ;  /* 0x0000000823087221 */ /* 0x000fc40000000000 */
[----:B------:R-:W3:Y:S01]  /*84b0*/  LDL.LU R32, [R1+0x654] ;  /* 0x0006540001207983 */ /* 0x000ee20000300800 */
[----:B------:R-:W-:-:S03]  /*84c0*/  FADD R9, R36, R9 ;  /* 0x0000000924097221 */ /* 0x000fc60000000000 */
[----:B------:R-:W4:Y:S01]  /*84d0*/  LDL.LU R33, [R1+0x650] ;  /* 0x0006500001217983 */ /* 0x000f220000300800 */
        /* <DEDUP_REMOVED lines=160> */
[----:B------:R-:W-:-:S01]  /*8ee0*/  FADD R218, R117, R218 ;  /* 0x000000da75da7221 */ /* 0x000fc20000000000 */
[----:B------:R-:W-:Y:S02]  /*8ef0*/  FADD R122, R124, R122 ;  /* 0x0000007a7c7a7221 */ /* 0x000fe40000000000 */
[----:B------:R-:W4:Y:S01]  /*8f00*/  LDL.LU R114, [R1+0x50c] ;  /* 0x00050c0001727983 */ /* 0x000f220000300800 */
[----:B------:R-:W-:-:S03]  /*8f10*/  FADD R219, R118, R219 ;  /* 0x000000db76db7221 */ /* 0x000fc60000000000 */
[----:B------:R-:W4:Y:S01]  /*8f20*/  LDL.LU R115, [R1+0x508] ;  /* 0x0005080001737983 */ /* 0x000f220000300800 */
[----:B------:R-:W-:-:S03]  /*8f30*/  FADD R220, R119, R220 ;  /* 0x000000dc77dc7221 */ /* 0x000fc60000000000 */
[----:B------:R-:W4:Y:S01]  /*8f40*/  LDL.LU R116, [R1+0x504] ;  /* 0x0005040001747983 */ /* 0x000f220000300800 */
[----:B------:R-:W-:-:S03]  /*8f50*/  FADD R221, R120, R221 ;  /* 0x000000dd78dd7221 */ /* 0x000fc60000000000 */
[----:B------:R-:W4:Y:S04]  /*8f60*/  LDL.LU R117, [R1+0x500] ;  /* 0x0005000001757983 */ /* 0x000f280000300800 */
[----:B------:R-:W4:Y:S04]  /*8f70*/  LDL.LU R118, [R1+0x4fc] ;  /* 0x0004fc0001767983 */ /* 0x000f280000300800 */
[----:B------:R-:W4:Y:S04]  /*8f80*/  LDL.LU R119, [R1+0x4f8] ;  /* 0x0004f80001777983 */ /* 0x000f280000300800 */
[----:B------:R-:W4:Y:S01]  /*8f90*/  LDL.LU R120, [R1+0x4f4] ;  /* 0x0004f40001787983 */ /* 0x000f220000300800 */
[----:B------:R-:W-:-:S01]  /*8fa0*/  FADD R237, R126, R237 ;  /* 0x000000ed7eed7221 */ /* 0x000fc20000000000 */
[----:B------:R-:W-:Y:S01]  /*8fb0*/  FADD R236, R128, R236 ;  /* 0x000000ec80ec7221 */ /* 0x000fe20000000000 */
[----:B------:R-:W-:-:S01]  /*8fc0*/  FADD R225, R150, R225 ;  /* 0x000000e196e17221 */ /* 0x000fc20000000000 */
[----:B------:R0:W-:Y:S01]  /*8fd0*/  STL [R1+0x200], R122 ;  /* 0x0002007a01007387 */ /* 0x0001e20000100800 */
[----:B------:R-:W-:-:S01]  /*8fe0*/  FADD R228, R146, R228 ;  /* 0x000000e492e47221 */ /* 0x000fc20000000000 */
[----:B------:R-:W-:Y:S01]  /*8ff0*/  FADD R230, R143, R230 ;  /* 0x000000e68fe67221 */ /* 0x000fe20000000000 */
[----:B------:R-:W-:-:S01]  /*9000*/  FADD R231, R141, R231 ;  /* 0x000000e78de77221 */ /* 0x000fc20000000000 */
[----:B------:R-:W-:Y:S01]  /*9010*/  FADD R223, R2, R223 ;  /* 0x000000df02df7221 */ /* 0x000fe20000000000 */
[----:B------:R-:W-:-:S01]  /*9020*/  FADD R222, R0, R222 ;  /* 0x000000de00de7221 */ /* 0x000fc20000000000 */
[----:B------:R-:W-:Y:S01]  /*9030*/  FADD R224, R151, R224 ;  /* 0x000000e097e07221 */ /* 0x000fe20000000000 */
[----:B------:R-:W-:-:S01]  /*9040*/  FADD R226, R149, R226 ;  /* 0x000000e295e27221 */ /* 0x000fc20000000000 */
[----:B------:R-:W-:Y:S01]  /*9050*/  FADD R227, R147, R227 ;  /* 0x000000e393e37221 */ /* 0x000fe20000000000 */
[----:B------:R-:W-:-:S01]  /*9060*/  FADD R229, R145, R229 ;  /* 0x000000e591e57221 */ /* 0x000fc20000000000 */
[----:B0-----:R-:W2:Y:S01]  /*9070*/  LDL.LU R122, [R1+0x204] ;  /* 0x00020400017a7983 */ /* 0x001ea20000300800 */
[----:B------:R-:W-:-:S01]  /*9080*/  FADD R232, R136, R232 ;  /* 0x000000e888e87221 */ /* 0x000fc20000000000 */
[----:B------:R-:W-:Y:S01]  /*9090*/  FADD R233, R134, R233 ;  /* 0x000000e986e97221 */ /* 0x000fe20000000000 */
[----:B------:R-:W-:-:S01]  /*90a0*/  FADD R234, R132, R234 ;  /* 0x000000ea84ea7221 */ /* 0x000fc20000000000 */
[----:B------:R-:W3:Y:S01]  /*90b0*/  LDL.LU R124, [R1+0x208] ;  /* 0x00020800017c7983 */ /* 0x000ee20000300800 */
[----:B------:R-:W-:-:S03]  /*90c0*/  FADD R235, R130, R235 ;  /* 0x000000eb82eb7221 */ /* 0x000fc60000000000 */
[----:B------:R-:W4:Y:S04]  /*90d0*/  LDL.LU R126, [R1+0x20c] ;  /* 0x00020c00017e7983 */ /* 0x000f280000300800 */
[----:B------:R-:W4:Y:S04]  /*90e0*/  LDL.LU R128, [R1+0x210] ;  /* 0x0002100001807983 */ /* 0x000f280000300800 */
[----:B------:R-:W4:Y:S04]  /*90f0*/  LDL.LU R150, [R1+0x214] ;  /* 0x0002140001967983 */ /* 0x000f280000300800 */
[----:B------:R-:W4:Y:S04]  /*9100*/  LDL.LU R146, [R1+0x218] ;  /* 0x0002180001927983 */ /* 0x000f280000300800 */
[----:B------:R-:W4:Y:S04]  /*9110*/  LDL.LU R143, [R1+0x21c] ;  /* 0x00021c00018f7983 */ /* 0x000f280000300800 */
[----:B------:R-:W4:Y:S04]  /*9120*/  LDL.LU R141, [R1+0x220] ;  /* 0x00022000018d7983 */ /* 0x000f280000300800 */
[----:B------:R-:W4:Y:S04]  /*9130*/  LDL.LU R2, [R1+0x224] ;  /* 0x0002240001027983 */ /* 0x000f280000300800 */
[----:B------:R-:W4:Y:S04]  /*9140*/  LDL.LU R0, [R1+0x228] ;  /* 0x0002280001007983 */ /* 0x000f280000300800 */
[----:B------:R-:W4:Y:S04]  /*9150*/  LDL R130, [R1+0x1e0] ;  /* 0x0001e00001827983 */ /* 0x000f280000100800 */
[----:B------:R-:W4:Y:S04]  /*9160*/  LDL R132, [R1+0x1e4] ;  /* 0x0001e40001847983 */ /* 0x000f280000100800 */
[----:B------:R-:W4:Y:S04]  /*9170*/  LDL R134, [R1+0x1e8] ;  /* 0x0001e80001867983 */ /* 0x000f280000100800 */
[----:B------:R-:W4:Y:S04]  /*9180*/  LDL R136, [R1+0x1ec] ;  /* 0x0001ec0001887983 */ /* 0x000f280000100800 */
[----:B------:R-:W4:Y:S04]  /*9190*/  LDL R151, [R1+0x1f0] ;  /* 0x0001f00001977983 */ /* 0x000f280000100800 */
[----:B------:R-:W4:Y:S04]  /*91a0*/  LDL R149, [R1+0x1f4] ;  /* 0x0001f40001957983 */ /* 0x000f280000100800 */
[----:B------:R-:W4:Y:S04]  /*91b0*/  LDL R147, [R1+0x1f8] ;  /* 0x0001f80001937983 */ /* 0x000f280000100800 */
[----:B------:R-:W4:Y:S01]  /*91c0*/  LDL R145, [R1+0x1fc] ;  /* 0x0001fc0001917983 */ /* 0x000f220000100800 */
[----:B------:R-:W-:-:S01]  /*91d0*/  FADD R137, R138, R137 ;  /* 0x000000898a897221 */ /* 0x000fc20000000000 */
[----:B------:R-:W-:Y:S01]  /*91e0*/  FADD R133, R135, R133 ;  /* 0x0000008587857221 */ /* 0x000fe20000000000 */
[----:B------:R-:W-:-:S01]  /*91f0*/  FADD R3, R131, R3 ;  /* 0x0000000383037221 */ /* 0x000fc20000000000 */
[----:B--2---:R-:W-:-:S02]  /*9200*/  FADD R122, R121, R122 ;  /* 0x0000007a797a7221 */ /* 0x004fc40000000000 */
[----:B------:R-:W2:Y:S01]  /*9210*/  LDL.LU R121, [R1+0x4f0] ;  /* 0x0004f00001797983 */ /* 0x000ea20000300800 */
[----:B---3--:R-:W-:-:S03]  /*9220*/  FADD R124, R123, R124 ;  /* 0x0000007c7b7c7221 */ /* 0x008fc60000000000 */
[----:B------:R0:W-:Y:S01]  /*9230*/  STL [R1+0x204], R122 ;  /* 0x0002047a01007387 */ /* 0x0001e20000100800 */
[----:B----4-:R-:W-:-:S01]  /*9240*/  FADD R126, R125, R126 ;  /* 0x0000007e7d7e7221 */ /* 0x010fc20000000000 */
[----:B------:R-:W-:Y:S02]  /*9250*/  FADD R128, R127, R128 ;  /* 0x000000807f807221 */ /* 0x000fe40000000000 */
[----:B0-----:R-:W3:Y:S04]  /*9260*/  LDL.LU R122, [R1+0x4ec] ;  /* 0x0004ec00017a7983 */ /* 0x001ee80000300800 */
[----:B------:R-:W4:Y:S04]  /*9270*/  LDL.LU R123, [R1+0x4e8] ;  /* 0x0004e800017b7983 */ /* 0x000f280000300800 */
[----:B------:R0:W-:Y:S01]  /*9280*/  STL [R1+0x208], R124 ;  /* 0x0002087c01007387 */ /* 0x0001e20000100800 */
[----:B------:R-:W-:-:S01]  /*9290*/  FADD R150, R129, R150 ;  /* 0x0000009681967221 */ /* 0x000fc20000000000 */
[----:B------:R-:W-:Y:S01]  /*92a0*/  FADD R146, R148, R146 ;  /* 0x0000009294927221 */ /* 0x000fe20000000000 */
[----:B------:R-:W-:-:S01]  /*92b0*/  FADD R143, R144, R143 ;  /* 0x0000008f908f7221 */ /* 0x000fc20000000000 */
[----:B------:R-:W-:Y:S01]  /*92c0*/  FADD R141, R142, R141 ;  /* 0x0000008d8e8d7221 */ /* 0x000fe20000000000 */
[----:B0-----:R-:W4:Y:S04]  /*92d0*/  LDL.LU R124, [R1+0x4e4] ;  /* 0x0004e400017c7983 */ /* 0x001f280000300800 */
[----:B------:R-:W4:Y:S04]  /*92e0*/  LDL.LU R125, [R1+0x4e0] ;  /* 0x0004e000017d7983 */ /* 0x000f280000300800 */
[----:B------:R0:W-:Y:S01]  /*92f0*/  STL [R1+0x20c], R126 ;  /* 0x00020c7e01007387 */ /* 0x0001e20000100800 */
[----:B------:R-:W-:-:S01]  /*9300*/  FADD R2, R140, R2 ;  /* 0x000000028c027221 */ /* 0x000fc20000000000 */
[----:B------:R-:W-:-:S02]  /*9310*/  FADD R0, R139, R0 ;  /* 0x000000008b007221 */ /* 0x000fc40000000000 */
[----:B0-----:R-:W4:Y:S04]  /*9320*/  LDL.LU R126, [R1+0x4dc] ;  /* 0x0004dc00017e7983 */ /* 0x001f280000300800 */
[----:B------:R-:W4:Y:S04]  /*9330*/  LDL.LU R127, [R1+0x4d8] ;  /* 0x0004d800017f7983 */ /* 0x000f280000300800 */
[----:B------:R0:W-:Y:S04]  /*9340*/  STL [R1+0x210], R128 ;  /* 0x0002108001007387 */ /* 0x0001e80000100800 */
[----:B0-----:R-:W4:Y:S04]  /*9350*/  LDL.LU R128, [R1+0x4d4] ;  /* 0x0004d40001807983 */ /* 0x001f280000300800 */
[----:B------:R-:W4:Y:S04]  /*9360*/  LDL.LU R129, [R1+0x4d0] ;  /* 0x0004d00001817983 */ /* 0x000f280000300800 */
[----:B------:R-:W-:Y:S04]  /*9370*/  STL [R1+0x214], R150 ;  /* 0x0002149601007387 */ /* 0x000fe80000100800 */
[----:B------:R-:W-:Y:S04]  /*9380*/  STL [R1+0x218], R146 ;  /* 0x0002189201007387 */ /* 0x000fe80000100800 */
[----:B------:R-:W-:Y:S04]  /*9390*/  STL [R1+0x21c], R143 ;  /* 0x00021c8f01007387 */ /* 0x000fe80000100800 */
[----:B------:R-:W-:Y:S04]  /*93a0*/  STL [R1+0x220], R141 ;  /* 0x0002208d01007387 */ /* 0x000fe80000100800 */
[----:B------:R-:W-:Y:S04]  /*93b0*/  STL [R1+0x224], R2 ;  /* 0x0002240201007387 */ /* 0x000fe80000100800 */
[----:B------:R-:W-:Y:S04]  /*93c0*/  STL [R1+0x228], R0 ;  /* 0x0002280001007387 */ /* 0x000fe80000100800 */
[----:B------:R-:W2:Y:S04]  /*93d0*/  LDL.LU R131, [R1+0x238] ;  /* 0x0002380001837983 */ /* 0x000ea80000300800 */
[----:B------:R-:W-:Y:S04]  /*93e0*/  STL [R1+0x22c], R137 ;  /* 0x00022c8901007387 */ /* 0x000fe80000100800 */
[----:B------:R0:W-:Y:S04]  /*93f0*/  STL [R1+0x230], R133 ;  /* 0x0002308501007387 */ /* 0x0001e80000100800 */
[----:B0-----:R-:W3:Y:S04]  /*9400*/  LDL.LU R133, [R1+0x23c] ;  /* 0x00023c0001857983 */ /* 0x001ee80000300800 */
[----:B------:R-:W4:Y:S04]  /*9410*/  LDL.LU R135, [R1+0x240] ;  /* 0x0002400001877983 */ /* 0x000f280000300800 */
[----:B------:R0:W-:Y:S04]  /*9420*/  STL [R1+0x234], R3 ;  /* 0x0002340301007387 */ /* 0x0001e80000100800 */
        /* <DEDUP_REMOVED lines=11> */
[----:B0-----:R-:W4:Y:S04]  /*94e0*/  LDL.LU R3, [R1+0x270] ;  /* 0x0002700001037983 */ /* 0x001f280000300800 */
[----:B------:R-:W4:Y:S04]  /*94f0*/  LDL.LU R2, [R1+0x274] ;  /* 0x0002740001027983 */ /* 0x000f280000300800 */
[----:B------:R-:W4:Y:S01]  /*9500*/  LDL.LU R0, [R1+0x278] ;  /* 0x0002780001007983 */ /* 0x000f220000300800 */
[----:B--2---:R-:W-:-:S03]  /*9510*/  FADD R131, R130, R131 ;  /* 0x0000008382837221 */ /* 0x004fc60000000000 */
[----:B------:R-:W2:Y:S04]  /*9520*/  LDL.LU R130, [R1+0x4cc] ;  /* 0x0004cc0001827983 */ /* 0x000ea80000300800 */
[----:B------:R0:W-:Y:S04]  /*9530*/  STL [R1+0x238], R131 ;  /* 0x0002388301007387 */ /* 0x0001e80000100800 */
[----:B0-----:R-:W2:Y:S01]  /*9540*/  LDL.LU R131, [R1+0x4c8] ;  /* 0x0004c80001837983 */ /* 0x001ea20000300800 */
[----:B---3--:R-:W-:-:S03]  /*9550*/  FADD R133, R132, R133 ;  /* 0x0000008584857221 */ /* 0x008fc60000000000 */
[----:B------:R-:W3:Y:S01]  /*9560*/  LDL.LU R132, [R1+0x4c4] ;  /* 0x0004c40001847983 */ /* 0x000ee20000300800 */
[----:B----4-:R-:W-:-:S03]  /*9570*/  FADD R135, R134, R135 ;  /* 0x0000008786877221 */ /* 0x010fc60000000000 */
[----:B------:R0:W-:Y:S01]  /*9580*/  STL [R1+0x23c], R133 ;  /* 0x00023c8501007387 */ /* 0x0001e20000100800 */
[----:B------:R-:W-:-:S03]  /*9590*/  FADD R137, R136, R137 ;  /* 0x0000008988897221 */ /* 0x000fc60000000000 */
[----:B0-----:R-:W4:Y:S01]  /*95a0*/  LDL.LU R133, [R1+0x4c0] ;  /* 0x0004c00001857983 */ /* 0x001f220000300800 */
[----:B------:R-:W-:-:S03]  /*95b0*/  FADD R150, R151, R150 ;  /* 0x0000009697967221 */ /* 0x000fc60000000000 */
[----:B------:R-:W4:Y:S01]  /*95c0*/  LDL.LU R134, [R1+0x4bc] ;  /* 0x0004bc0001867983 */ /* 0x000f220000300800 */
[----:B------:R-:W-:-:S03]  /*95d0*/  FADD R148, R149, R148 ;  /* 0x0000009495947221 */ /* 0x000fc60000000000 */
[----:B------:R0:W-:Y:S01]  /*95e0*/  STL [R1+0x240], R135 ;  /* 0x0002408701007387 */ /* 0x0001e20000100800 */
[----:B------:R-:W-:-:S01]  /*95f0*/  FADD R146, R147, R146 ;  /* 0x0000009293927221 */ /* 0x000fc20000000000 */
[----:B------:R-:W-:Y:S02]  /*9600*/  FADD R144, R145, R144 ;  /* 0x0000009091907221 */ /* 0x000fe40000000000 */
[----:B0-----:R-:W4:Y:S01]  /*9610*/  LDL.LU R135, [R1+0x4b8] ;  /* 0x0004b80001877983 */ /* 0x001f220000300800 */
[----:B------:R-:W-:-:S03]  /*9620*/  FADD R143, R24, R143 ;  /* 0x0000008f188f7221 */ /* 0x000fc60000000000 */
[----:B------:R-:W4:Y:S01]  /*9630*/  LDL.LU R136, [R1+0x4b4] ;  /* 0x0004b40001887983 */ /* 0x000f220000300800 */
[----:B------:R-:W-:-:S03]  /*9640*/  FADD R142, R25, R142 ;  /* 0x0000008e198e7221 */ /* 0x000fc60000000000 */
[----:B------:R0:W-:Y:S01]  /*9650*/  STL [R1+0x244], R137 ;  /* 0x0002448901007387 */ /* 0x0001e20000100800 */
[----:B------:R-:W-:-:S01]  /*9660*/  FADD R141, R26, R141 ;  /* 0x0000008d1a8d7221 */ /* 0x000fc20000000000 */
[----:B------:R-:W-:Y:S01]  /*9670*/  FADD R140, R27, R140 ;  /* 0x0000008c1b8c7221 */ /* 0x000fe20000000000 */
[----:B------:R-:W-:-:S01]  /*9680*/  FADD R139, R28, R139 ;  /* 0x0000008b1c8b7221 */ /* 0x000fc20000000000 */
[----:B0-----:R-:W4:Y:S04]  /*9690*/  LDL.LU R137, [R1+0x4b0] ;  /* 0x0004b00001897983 */ /* 0x001f280000300800 */
[----:B------:R0:W-:Y:S01]  /*96a0*/  STL [R1+0x248], R150 ;  /* 0x0002489601007387 */ /* 0x0001e20000100800 */
[----:B------:R-:W-:-:S03]  /*96b0*/  FADD R138, R29, R138 ;  /* 0x0000008a1d8a7221 */ /* 0x000fc60000000000 */
[----:B------:R1:W-:Y:S04]  /*96c0*/  STL [R1+0x24c], R148 ;  /* 0x00024c9401007387 */ /* 0x0003e80000100800 */
        /* <DEDUP_REMOVED lines=9> */
[----:B------:R1:W-:Y:S04]  /*9760*/  STL [R1+0x268], R139 ;  /* 0x0002688b01007387 */ /* 0x0003e80000100800 */
[----:B------:R1:W-:Y:S04]  /*9770*/  STL [R1+0x26c], R138 ;  /* 0x00026c8a01007387 */ /* 0x0003e80000100800 */
[----:B------:R-:W2:Y:S04]  /*9780*/  LDL.LU R151, [R1+0x27c] ;  /* 0x00027c0001977983 */ /* 0x000ea80000300800 */
[----:B------:R1:W-:Y:S04]  /*9790*/  STL [R1+0x270], R3 ;  /* 0x0002700301007387 */ /* 0x0003e80000100800 */
[----:B0-----:R-:W3:Y:S04]  /*97a0*/  LDL.LU R150, [R1+0x280] ;  /* 0x0002800001967983 */ /* 0x001ee80000300800 */
[----:B------:R0:W-:Y:S04]  /*97b0*/  STL [R1+0x274], R2 ;  /* 0x0002740201007387 */ /* 0x0001e80000100800 */
[----:B------:R-:W4:Y:S04]  /*97c0*/  LDL.LU R149, [R1+0x284] ;  /* 0x0002840001957983 */ /* 0x000f280000300800 */
[----:B------:R0:W-:Y:S04]  /*97d0*/  STL [R1+0x278], R0 ;  /* 0x0002780001007387 */ /* 0x0001e80000100800 */
[----:B-1----:R-:W4:Y:S04]  /*97e0*/  LDL.LU R148, [R1+0x288] ;  /* 0x0002880001947983 */ /* 0x002f280000300800 */
        /* <DEDUP_REMOVED lines=12> */
[----:B------:R-:W4:Y:S01]  /*98b0*/  LDL.LU R0, [R1+0x2bc] ;  /* 0x0002bc0001007983 */ /* 0x000f220000300800 */
[----:B--2---:R-:W-:-:S01]  /*98c0*/  FADD R151, R33, R151 ;  /* 0x0000009721977221 */ /* 0x004fc20000000000 */
[----:B---3--:R-:W-:-:S04]  /*98d0*/  FADD R150, R34, R150 ;  /* 0x0000009622967221 */ /* 0x008fc80000000000 */
[----:B------:R0:W-:Y:S01]  /*98e0*/  STL [R1+0x27c], R151 ;  /* 0x00027c9701007387 */ /* 0x0001e20000100800 */
[----:B----4-:R-:W-:-:S03]  /*98f0*/  FADD R149, R35, R149 ;  /* 0x0000009523957221 */ /* 0x010fc60000000000 */
[----:B------:R1:W-:Y:S01]  /*9900*/  STL [R1+0x280], R150 ;  /* 0x0002809601007387 */ /* 0x0003e20000100800 */
[----:B------:R-:W-:-:S03]  /*9910*/  FADD R148, R36, R148 ;  /* 0x0000009424947221 */ /* 0x000fc60000000000 */
        /* <DEDUP_REMOVED lines=24> */
[----:B0-----:R-:W4:Y:S01]  /*9aa0*/  LDL.LU R151, [R1+0x2c0] ;  /* 0x0002c00001977983 */ /* 0x001f220000300800 */
[----:B------:R-:W-:-:S03]  /*9ab0*/  FADD R0, R49, R0 ;  /* 0x0000000031007221 */ /* 0x000fc60000000000 */
[----:B------:R0:W-:Y:S04]  /*9ac0*/  STL [R1+0x2b4], R3 ;  /* 0x0002b40301007387 */ /* 0x0001e80000100800 */
[----:B-1----:R-:W4:Y:S04]  /*9ad0*/  LDL.LU R150, [R1+0x2c4] ;  /* 0x0002c40001967983 */ /* 0x002f280000300800 */
[----:B------:R1:W-:Y:S04]  /*9ae0*/  STL [R1+0x2b8], R2 ;  /* 0x0002b80201007387 */ /* 0x0003e80000100800 */
[----:B--2---:R-:W2:Y:S04]  /*9af0*/  LDL.LU R149, [R1+0x2c8] ;  /* 0x0002c80001957983 */ /* 0x004ea80000300800 */
[----:B------:R1:W-:Y:S04]  /*9b00*/  STL [R1+0x2bc], R0 ;  /* 0x0002bc0001007387 */ /* 0x0003e80000100800 */
[----:B---3--:R-:W3:Y:S04]  /*9b10*/  LDL.LU R148, [R1+0x2cc] ;  /* 0x0002cc0001947983 */ /* 0x008ee80000300800 */
[----:B----4-:R-:W4:Y:S04]  /*9b20*/  LDL.LU R147, [R1+0x2d0] ;  /* 0x0002d00001937983 */ /* 0x010f280000300800 */
        /* <DEDUP_REMOVED lines=10> */
[----:B-1----:R-:W4:Y:S04]  /*9bd0*/  LDL.LU R2, [R1+0x2fc] ;  /* 0x0002fc0001027983 */ /* 0x002f280000300800 */
[----:B------:R-:W4:Y:S01]  /*9be0*/  LDL.LU R0, [R1+0x300] ;  /* 0x0003000001007983 */ /* 0x000f220000300800 */
[----:B------:R-:W-:-:S01]  /*9bf0*/  FADD R151, R50, R151 ;  /* 0x0000009732977221 */ /* 0x000fc20000000000 */
[----:B------:R-:W-:-:S04]  /*9c00*/  FADD R150, R51, R150 ;  /* 0x0000009633967221 */ /* 0x000fc80000000000 */
[----:B------:R0:W-:Y:S01]  /*9c10*/  STL [R1+0x2c0], R151 ;  /* 0x0002c09701007387 */ /* 0x0001e20000100800 */
[----:B--2---:R-:W-:-:S03]  /*9c20*/  FADD R149, R52, R149 ;  /* 0x0000009534957221 */ /* 0x004fc60000000000 */
[----:B------:R1:W-:Y:S01]  /*9c30*/  STL [R1+0x2c4], R150 ;  /* 0x0002c49601007387 */ /* 0x0003e20000100800 */
[----:B---3--:R-:W-:-:S03]  /*9c40*/  FADD R148, R53, R148 ;  /* 0x0000009435947221 */ /* 0x008fc60000000000 */
        /* <DEDUP_REMOVED lines=200> */
[----:B------:R-:W-:Y:S01]  /*a8d0*/  STL [R1+0x3d0], R151 ;  /* 0x0003d09701007387 */ /* 0x000fe20000100800 */
[----:B--2---:R-:W-:-:S03]  /*a8e0*/  FADD R149, R120, R149 ;  /* 0x0000009578957221 */ /* 0x004fc60000000000 */
[----:B------:R-:W-:Y:S01]  /*a8f0*/  STL [R1+0x3d4], R150 ;  /* 0x0003d49601007387 */ /* 0x000fe20000100800 */
[----:B---3--:R-:W-:-:S03]  /*a900*/  FADD R148, R121, R148 ;  /* 0x0000009479947221 */ /* 0x008fc60000000000 */
[----:B------:R-:W-:Y:S01]  /*a910*/  STL [R1+0x3d8], R149 ;  /* 0x0003d89501007387 */ /* 0x000fe20000100800 */
[----:B----4-:R-:W-:-:S03]  /*a920*/  FADD R147, R122, R147 ;  /* 0x000000937a937221 */ /* 0x010fc60000000000 */
[----:B------:R-:W-:Y:S01]  /*a930*/  STL [R1+0x3dc], R148 ;  /* 0x0003dc9401007387 */ /* 0x000fe20000100800 */
[----:B------:R-:W-:-:S03]  /*a940*/  FADD R146, R123, R146 ;  /* 0x000000927b927221 */ /* 0x000fc60000000000 */
        /* <DEDUP_REMOVED lines=18> */
[----:B------:R0:W-:Y:S04]  /*aa70*/  STL [R1+0x404], R138 ;  /* 0x0004048a01007387 */ /* 0x0001e80000100800 */
[----:B0-----:R-:W2:Y:S04]  /*aa80*/  LDL.LU R138, [R1+0x414] ;  /* 0x00041400018a7983 */ /* 0x001ea80000300800 */
[----:B------:R-:W-:Y:S04]  /*aa90*/  STL [R1+0x408], R3 ;  /* 0x0004080301007387 */ /* 0x000fe80000100800 */
[----:B------:R-:W3:Y:S01]  /*aaa0*/  LDL.LU R139, [R1+0x418] ;  /* 0x00041800018b7983 */ /* 0x000ee20000300800 */
[----:B------:R-:W-:-:S01]  /*aab0*/  FADD R2, R133, R2 ;  /* 0x0000000285027221 */ /* 0x000fc20000000000 */
[----:B------:R-:W-:-:S04]  /*aac0*/  FADD R0, R134, R0 ;  /* 0x0000000086007221 */ /* 0x000fc80000000000 */
[----:B------:R0:W-:Y:S04]  /*aad0*/  STL [R1+0x40c], R2 ;  /* 0x00040c0201007387 */ /* 0x0001e80000100800 */
        /* <DEDUP_REMOVED lines=16> */
[----:B--2---:R-:W-:-:S05]  /*abe0*/  FADD R138, R135, R138 ;  /* 0x0000008a878a7221 */ /* 0x004fca0000000000 */
[----:B------:R0:W-:Y:S01]  /*abf0*/  STL [R1+0x414], R138 ;  /* 0x0004148a01007387 */ /* 0x0001e20000100800 */
[----:B---3--:R-:W-:-:S03]  /*ac00*/  FADD R139, R136, R139 ;  /* 0x0000008b888b7221 */ /* 0x008fc60000000000 */
[----:B0-----:R-:W2:Y:S04]  /*ac10*/  LDL.LU R138, [R1+0x4ac] ;  /* 0x0004ac00018a7983 */ /* 0x001ea80000300800 */
[----:B------:R0:W-:Y:S04]  /*ac20*/  STL [R1+0x418], R139 ;  /* 0x0004188b01007387 */ /* 0x0001e80000100800 */
[----:B0-----:R-:W3:Y:S01]  /*ac30*/  LDL.LU R139, [R1+0x4a8] ;  /* 0x0004a800018b7983 */ /* 0x001ee20000300800 */
[----:B----4-:R-:W-:-:S05]  /*ac40*/  FADD R140, R137, R140 ;  /* 0x0000008c898c7221 */ /* 0x010fca0000000000 */
[----:B------:R0:W-:Y:S04]  /*ac50*/  STL [R1+0x41c], R140 ;  /* 0x00041c8c01007387 */ /* 0x0001e80000100800 */
[----:B0-----:R-:W4:Y:S01]  /*ac60*/  LDL.LU R140, [R1+0x4a4] ;  /* 0x0004a400018c7983 */ /* 0x001f220000300800 */
        /* <DEDUP_REMOVED lines=35> */
[----:B0-----:R0:W5:Y:S01]  /*aea0*/  LDL.LU R2, [R1+0x474] ;  /* 0x0004740001027983 */ /* 0x0011620000300800 */
[----:B------:R-:W-:Y:S01]  /*aeb0*/  UMOV UR6, URZ ;  /* 0x0000003f00067c82 */ /* 0x000fe20008000000 */
[----:B--2---:R-:W-:-:S05]  /*aec0*/  FADD R0, R150, R0 ;  /* 0x0000000096007221 */ /* 0x004fca0000000000 */
[----:B------:R1:W-:Y:S01]  /*aed0*/  STL [R1+0x450], R0 ;  /* 0x0004500001007387 */ /* 0x0003e20000100800 */
[----:B---3--:R-:W-:-:S03]  /*aee0*/  FADD R3, R3, R151 ;  /* 0x0000009703037221 */ /* 0x008fc60000000000 */
[----:B-1----:R0:W5:Y:S04]  /*aef0*/  LDL.LU R0, [R1+0x470] ;  /* 0x0004700001007983 */ /* 0x0021680000300800 */
[----:B------:R0:W-:Y:S02]  /*af00*/  STL [R1+0x454], R3 ;  /* 0x0004540301007387 */ /* 0x0001e40000100800 */
.L_x_24:
[----:B------:R-:W-:Y:S05]  /*af10*/  @!P1 BRA `(.L_x_25) ;  /* 0x0000000000049947 */ /* 0x000fea0003800000 */
[----:B------:R-:W-:Y:S01]  /*af20*/  BPT.TRAP 0x1 ;  /* 0x000000040000795c */ /* 0x000fe20000300000 */
.L_x_25:
[----:B------:R-:W-:Y:S02]  /*af30*/  UISETP.GT.U32.AND UP0, UPT, UR13, 0x1, UPT ;  /* 0x000000010d00788c */ /* 0x000fe4000bf04070 */
[----:B------:R-:W-:-:S04]  /*af40*/  ULEA UR8, UR23, UR15, 0x3 ;  /* 0x0000000f17087291 */ /* 0x000fc8000f8e183f */
[----:B------:R-:W-:Y:S01]  /*af50*/  UIADD3 UR8, UR8, 0x20, URZ ;  /* 0x0000002008087890 */ /* 0x000fe2000fffe03f */
[----:B------:R-:W-:-:S03]  /*af60*/  PLOP3.LUT P0, PT, PT, PT, UP0, 0x80, 0x0 ;  /* 0x000000000000781c */ /* 0x000fc60003f0f008 */
[----:B------:R-:W-:-:S09]  /*af70*/  UPRMT UR8, URZ, 0x654, UR8 ;  /* 0x000006543f087896 */ /* 0x000fd20008000008 */
[----:B------:R-:W-:Y:S01]  /*af80*/  SYNCS.ARRIVE.TRANS64.RED.A1T0 RZ, [UR8], RZ ;  /* 0x000000ffffff79a7 */ /* 0x000fe20008100408 */
[----:B------:R-:W-:Y:S05]  /*af90*/  @P0 BRA `(.L_x_26) ;  /* 0x0000000000040947 */ /* 0x000fea0003800000 */
[----:B------:R-:W-:Y:S01]  /*afa0*/  BPT.TRAP 0x1 ;  /* 0x000000040000795c */ /* 0x000fe20000300000 */
.L_x_26:
[----:B------:R-:W-:Y:S01]  /*afb0*/  UIADD3 UR17, UR17, 0x1, URZ ;  /* 0x0000000111117890 */ /* 0x000fe2000fffe03f */
[C---:B-----5:R-:W-:Y:S01]  /*afc0*/  ISETP.GT.AND P0, PT, R2.reuse, 0x1, PT ;  /* 0x000000010200780c */ /* 0x060fe20003f04270 */
[----:B------:R-:W-:Y:S01]  /*afd0*/  UIADD3 UR23, UR23, 0x1, URZ ;  /* 0x0000000117177890 */ /* 0x000fe2000fffe03f */
[----:B------:R-:W-:Y:S01]  /*afe0*/  VIADD R2, R2, 0xffffffff ;  /* 0xffffffff02027836 */ /* 0x000fe20000000000 */
[----:B------:R-:W-:Y:S02]  /*aff0*/  UISETP.NE.AND UP0, UPT, UR17, 0x4, UPT ;  /* 0x000000041100788c */ /* 0x000fe4000bf05270 */
[----:B------:R-:W-:Y:S02]  /*b000*/  UISETP.NE.AND UP1, UPT, UR23, 0x4, UPT ;  /* 0x000000041700788c */ /* 0x000fe4000bf25270 */
[----:B------:R-:W-:Y:S02]  /*b010*/  USEL UR8, URZ, 0x1, UP0 ;  /* 0x000000013f087887 */ /* 0x000fe40008000000 */
[----:B------:R-:W-:-:S02]  /*b020*/  USEL UR17, UR17, URZ, UP0 ;  /* 0x0000003f11117287 */ /* 0x000fc40008000000 */
[----:B------:R-:W-:Y:S02]  /*b030*/  USEL UR23, UR23, URZ, UP1 ;  /* 0x0000003f17177287 */ /* 0x000fe40008800000 */
[----:B------:R-:W-:Y:S01]  /*b040*/  LOP3.LUT R0, R0, UR8, RZ, 0x3c, !PT ;  /* 0x0000000800007c12 */ /* 0x000fe2000f8e3cff */
[----:B------:R-:W-:Y:S01]  /*b050*/  UMOV UR8, 0x1 ;  /* 0x0000000100087882 */ /* 0x000fe20000000000 */
[----:B------:R-:W-:Y:S08]  /*b060*/  @P0 BRA `(.L_x_27) ;  /* 0xffffffb000780947 */ /* 0x000ff0000383ffff */
.L_x_19:
[----:B------:R-:W-:-:S04]  /*b070*/  UISETP.NE.AND UP0, UPT, UR6, URZ, UPT ;  /* 0x0000003f0600728c */ /* 0x000fc8000bf05270 */
[----:B------:R-:W-:-:S06]  /*b080*/  USEL UR6, URZ, 0x1, !UP0 ;  /* 0x000000013f067887 */ /* 0x000fcc000c000000 */
[----:B------:R-:W-:-:S13]  /*b090*/  ISETP.NE.AND P0, PT, RZ, UR6, PT ;  /* 0x00000006ff007c0c */ /* 0x000fda000bf05270 */
[----:B------:R-:W-:Y:S05]  /*b0a0*/  @!P0 BRA `(.L_x_28) ;  /* 0x0000003800188947 */ /* 0x000fea0003800000 */
[----:B------:R4:W-:Y:S04]  /*b0b0*/  STL [R1+0x620], R43 ;  /* 0x0006202b01007387 */ /* 0x0009e80000100800 */
[----:B----4-:R-:W4:Y:S04]  /*b0c0*/  LDL.LU R43, [R1] ;  /* 0x00000000012b7983 */ /* 0x010f280000300800 */
[----:B------:R5:W-:Y:S04]  /*b0d0*/  STL [R1+0x61c], R44 ;  /* 0x00061c2c01007387 */ /* 0x000be80000100800 */
[----:B-----5:R-:W5:Y:S04]  /*b0e0*/  LDL.LU R44, [R1+0x4] ;  /* 0x00000400012c7983 */ /* 0x020f680000300800 */
[----:B------:R0:W-:Y:S04]  /*b0f0*/  STL [R1+0x618], R45 ;  /* 0x0006182d01007387 */ /* 0x0001e80000100800 */
[----:B0-----:R-:W2:Y:S04]  /*b100*/  LDL.LU R45, [R1+0x8] ;  /* 0x00000800012d7983 */ /* 0x001ea80000300800 */
[----:B------:R0:W-:Y:S04]  /*b110*/  STL [R1+0x614], R46 ;  /* 0x0006142e01007387 */ /* 0x0001e80000100800 */
[----:B0-----:R-:W3:Y:S04]  /*b120*/  LDL.LU R46, [R1+0xc] ;  /* 0x00000c00012e7983 */ /* 0x001ee80000300800 */
        /* <DEDUP_REMOVED lines=140> */
[----:B------:R-:W3:Y:S04]  /*b9f0*/  LDL.LU R0, [R1+0x204] ;  /* 0x0002040001007983 */ /* 0x000ee80000300800 */
[----:B------:R-:W3:Y:S04]  /*ba00*/  LDL.LU R2, [R1+0x1b0] ;  /* 0x0001b00001027983 */ /* 0x000ee80000300800 */
[----:B------:R-:W3:Y:S04]  /*ba10*/  LDL.LU R3, [R1+0x208] ;  /* 0x0002080001037983 */ /* 0x000ee80000300800 */
        /* <DEDUP_REMOVED lines=65> */
[----:B0-----:R-:W3:Y:S01]  /*be30*/  LDL.LU R149, [R1+0x130] ;  /* 0x0001300001957983 */ /* 0x001ee20000300800 */
[----:B----4-:R-:W-:-:S03]  /*be40*/  FADD R4, R43, R4 ;  /* 0x000000042b047221 */ /* 0x010fc60000000000 */
[----:B------:R0:W-:Y:S01]  /*be50*/  STL [R1+0x474], R150 ;  /* 0x0004749601007387 */ /* 0x0001e20000100800 */
[----:B-----5:R-:W-:Y:S01]  /*be60*/  FADD R5, R44, R5 ;  /* 0x000000052c057221 */ /* 0x020fe20000000000 */
[----:B--2---:R-:W-:Y:S01]  /*be70*/  FADD R6, R45, R6 ;  /* 0x000000062d067221 */ /* 0x004fe20000000000 */
[----:B---3--:R-:W-:Y:S01]  /*be80*/  FADD R7, R46, R7 ;  /* 0x000000072e077221 */ /* 0x008fe20000000000 */
[----:B------:R-:W-:Y:S01]  /*be90*/  FADD R8, R47, R8 ;  /* 0x000000082f087221 */ /* 0x000fe20000000000 */
[----:B0-----:R-:W2:Y:S04]  /*bea0*/  LDL.LU R150, [R1+0x12c] ;  /* 0x00012c0001967983 */ /* 0x001ea80000300800 */
[----:B------:R0:W-:Y:S01]  /*beb0*/  STL [R1+0x470], R151 ;  /* 0x0004709701007387 */ /* 0x0001e20000100800 */
[----:B------:R-:W-:Y:S01]  /*bec0*/  FADD R9, R48, R9 ;  /* 0x0000000930097221 */ /* 0x000fe20000000000 */
[----:B------:R-:W-:Y:S01]  /*bed0*/  FADD R10, R49, R10 ;  /* 0x0000000a310a7221 */ /* 0x000fe20000000000 */
[----:B------:R-:W-:Y:S01]  /*bee0*/  FADD R11, R50, R11 ;  /* 0x0000000b320b7221 */ /* 0x000fe20000000000 */
[----:B0-----:R-:W3:Y:S04]  /*bef0*/  LDL.LU R151, [R1+0x128] ;  /* 0x0001280001977983 */ /* 0x001ee80000300800 */
[----:B------:R-:W4:Y:S04]  /*bf00*/  LDL.LU R43, [R1+0x620] ;  /* 0x00062000012b7983 */ /* 0x000f280000300800 */
[----:B------:R-:W5:Y:S04]  /*bf10*/  LDL.LU R44, [R1+0x61c] ;  /* 0x00061c00012c7983 */ /* 0x000f680000300800 */
[----:B------:R-:W4:Y:S04]  /*bf20*/  LDL.LU R45, [R1+0x618] ;  /* 0x00061800012d7983 */ /* 0x000f280000300800 */
[----:B------:R-:W5:Y:S01]  /*bf30*/  LDL.LU R46, [R1+0x614] ;  /* 0x00061400012e7983 */ /* 0x000f620000300800 */
[----:B------:R-:W-:-:S03]  /*bf40*/  FADD R12, R51, R12 ;  /* 0x0000000c330c7221 */ /* 0x000fc60000000000 */
[----:B------:R-:W4:Y:S01]  /*bf50*/  LDL.LU R47, [R1+0x610] ;  /* 0x00061000012f7983 */ /* 0x000f220000300800 */
[----:B------:R-:W-:-:S03]  /*bf60*/  FADD R13, R52, R13 ;  /* 0x0000000d340d7221 */ /* 0x000fc60000000000 */
        /* <DEDUP_REMOVED lines=134> */
[----:B------:R-:W4:Y:S04]  /*c7d0*/  LDL.LU R115, [R1+0x500] ;  /* 0x0005000001737983 */ /* 0x000f280000300800 */
[----:B------:R-:W4:Y:S01]  /*c7e0*/  LDL.LU R116, [R1+0x4fc] ;  /* 0x0004fc0001747983 */ /* 0x000f220000300800 */
[----:B------:R-:W-:Y:S01]  /*c7f0*/  FADD R3, R2, R3 ;  /* 0x0000000302037221 */ /* 0x000fe20000000000 */
[----:B------:R-:W-:Y:S01]  /*c800*/  FADD R237, R120, R237 ;  /* 0x000000ed78ed7221 */ /* 0x000fe20000000000 */
[----:B------:R-:W-:Y:S01]  /*c810*/  FADD R236, R121, R236 ;  /* 0x000000ec79ec7221 */ /* 0x000fe20000000000 */
[----:B------:R-:W5:Y:S01]  /*c820*/  LDL.LU R117, [R1+0x1b4] ;  /* 0x0001b40001757983 */ /* 0x000f620000300800 */
[----:B------:R-:W-:Y:S01]  /*c830*/  FADD R235, R122, R235 ;  /* 0x000000eb7aeb7221 */ /* 0x000fe20000000000 */
[----:B------:R-:W-:Y:S01]  /*c840*/  FADD R234, R123, R234 ;  /* 0x000000ea7bea7221 */ /* 0x000fe20000000000 */
[----:B------:R-:W-:Y:S01]  /*c850*/  FADD R233, R124, R233 ;  /* 0x000000e97ce97221 */ /* 0x000fe20000000000 */
[----:B------:R0:W-:Y:S01]  /*c860*/  STL [R1+0x200], R118 ;  /* 0x0002007601007387 */ /* 0x0001e20000100800 */
        /* <DEDUP_REMOVED lines=11> */
[----:B0-----:R-:W4:Y:S01]  /*c920*/  LDL.LU R118, [R1+0x1b8] ;  /* 0x0001b80001767983 */ /* 0x001f220000300800 */
[----:B------:R-:W-:Y:S01]  /*c930*/  FADD R217, R140, R217 ;  /* 0x000000d98cd97221 */ /* 0x000fe20000000000 */
[----:B------:R-:W-:Y:S01]  /*c940*/  FADD R223, R134, R223 ;  /* 0x000000df86df7221 */ /* 0x000fe20000000000 */
[----:B------:R-:W-:Y:S01]  /*c950*/  FADD R216, R141, R216 ;  /* 0x000000d88dd87221 */ /* 0x000fe20000000000 */
[----:B------:R0:W-:Y:S01]  /*c960*/  STL [R1+0x208], R3 ;  /* 0x0002080301007387 */ /* 0x0001e20000100800 */
[----:B------:R-:W-:Y:S01]  /*c970*/  FADD R222, R135, R222 ;  /* 0x000000de87de7221 */ /* 0x000fe20000000000 */
[----:B------:R-:W-:Y:S01]  /*c980*/  FADD R215, R142, R215 ;  /* 0x000000d78ed77221 */ /* 0x000fe20000000000 */
[----:B------:R-:W-:Y:S01]  /*c990*/  FADD R221, R136, R221 ;  /* 0x000000dd88dd7221 */ /* 0x000fe20000000000 */
[----:B-1----:R-:W4:Y:S01]  /*c9a0*/  LDL.LU R0, [R1+0x210] ;  /* 0x0002100001007983 */ /* 0x002f220000300800 */
[----:B------:R-:W-:Y:S01]  /*c9b0*/  FADD R214, R143, R214 ;  /* 0x000000d68fd67221 */ /* 0x000fe20000000000 */
[----:B------:R-:W-:Y:S01]  /*c9c0*/  FADD R220, R137, R220 ;  /* 0x000000dc89dc7221 */ /* 0x000fe20000000000 */
[----:B------:R-:W-:Y:S01]  /*c9d0*/  FADD R213, R144, R213 ;  /* 0x000000d590d57221 */ /* 0x000fe20000000000 */
[----:B------:R-:W4:Y:S01]  /*c9e0*/  LDL.LU R119, [R1+0x1bc] ;  /* 0x0001bc0001777983 */ /* 0x000f220000300800 */
[----:B------:R-:W-:Y:S01]  /*c9f0*/  FADD R219, R138, R219 ;  /* 0x000000db8adb7221 */ /* 0x000fe20000000000 */
[----:B------:R-:W-:Y:S01]  /*ca00*/  FADD R212, R145, R212 ;  /* 0x000000d491d47221 */ /* 0x000fe20000000000 */
[----:B------:R-:W-:Y:S01]  /*ca10*/  FADD R218, R139, R218 ;  /* 0x000000da8bda7221 */ /* 0x000fe20000000000 */
[----:B------:R-:W4:Y:S01]  /*ca20*/  LDL.LU R2, [R1+0x214] ;  /* 0x0002140001027983 */ /* 0x000f220000300800 */
[----:B------:R-:W-:Y:S01]  /*ca30*/  FADD R211, R146, R211 ;  /* 0x000000d392d37221 */ /* 0x000fe20000000000 */
[----:B---3--:R-:W-:Y:S01]  /*ca40*/  FADD R206, R151, R206 ;  /* 0x000000ce97ce7221 */ /* 0x008fe20000000000 */
[----:B------:R-:W-:Y:S01]  /*ca50*/  FADD R210, R147, R210 ;  /* 0x000000d293d27221 */ /* 0x000fe20000000000 */
[----:B------:R-:W3:Y:S01]  /*ca60*/  LDL.LU R120, [R1+0x1c0] ;  /* 0x0001c00001787983 */ /* 0x000ee20000300800 */
[----:B--2---:R-:W-:Y:S01]  /*ca70*/  FADD R207, R150, R207 ;  /* 0x000000cf96cf7221 */ /* 0x004fe20000000000 */
[----:B------:R-:W-:-:S02]  /*ca80*/  FADD R209, R148, R209 ;  /* 0x000000d194d17221 */ /* 0x000fc40000000000 */
[----:B0-----:R-:W3:Y:S04]  /*ca90*/  LDL.LU R3, [R1+0x218] ;  /* 0x0002180001037983 */ /* 0x001ee80000300800 */
[----:B------:R-:W2:Y:S04]  /*caa0*/  LDL.LU R121, [R1+0x1c4] ;  /* 0x0001c40001797983 */ /* 0x000ea80000300800 */
        /* <DEDUP_REMOVED lines=28> */
[----:B------:R-:W2:Y:S01]  /*cc70*/  LDL.LU R148, [R1+0x254] ;  /* 0x0002540001947983 */ /* 0x000ea20000300800 */
[----:B-----5:R-:W-:-:S03]  /*cc80*/  FADD R149, R117, R149 ;  /* 0x0000009575957221 */ /* 0x020fc60000000000 */
[----:B------:R-:W5:Y:S04]  /*cc90*/  LDL.LU R117, [R1+0x4f8] ;  /* 0x0004f80001757983 */ /* 0x000f680000300800 */
[----:B------:R0:W-:Y:S04]  /*cca0*/  STL [R1+0x20c], R149 ;  /* 0x00020c9501007387 */ /* 0x0001e80000100800 */
[----:B0-----:R-:W5:Y:S01]  /*ccb0*/  LDL.LU R149, [R1+0x258] ;  /* 0x0002580001957983 */ /* 0x001f620000300800 */
[----:B----4-:R-:W-:-:S03]  /*ccc0*/  FADD R0, R118, R0 ;  /* 0x0000000076007221 */ /* 0x010fc60000000000 */
[----:B------:R-:W4:Y:S01]  /*ccd0*/  LDL.LU R118, [R1+0x4f4] ;  /* 0x0004f40001767983 */ /* 0x000f220000300800 */
[----:B------:R-:W-:-:S03]  /*cce0*/  FADD R2, R119, R2 ;  /* 0x0000000277027221 */ /* 0x000fc60000000000 */
[----:B------:R0:W-:Y:S01]  /*ccf0*/  STL [R1+0x210], R0 ;  /* 0x0002100001007387 */ /* 0x0001e20000100800 */
[----:B---3--:R-:W-:-:S03]  /*cd00*/  FADD R3, R120, R3 ;  /* 0x0000000378037221 */ /* 0x008fc60000000000 */
[----:B0-----:R-:W3:Y:S04]  /*cd10*/  LDL.LU R0, [R1+0x25c] ;  /* 0x00025c0001007983 */ /* 0x001ee80000300800 */
[----:B------:R-:W4:Y:S01]  /*cd20*/  LDL.LU R119, [R1+0x4f0] ;  /* 0x0004f00001777983 */ /* 0x000f220000300800 */
[----:B--2---:R-:W-:-:S03]  /*cd30*/  FADD R122, R121, R122 ;  /* 0x0000007a797a7221 */ /* 0x004fc60000000000 */
[----:B------:R0:W-:Y:S01]  /*cd40*/  STL [R1+0x214], R2 ;  /* 0x0002140201007387 */ /* 0x0001e20000100800 */
[----:B------:R-:W-:-:S03]  /*cd50*/  FADD R124, R123, R124 ;  /* 0x0000007c7b7c7221 */ /* 0x000fc60000000000 */
[----:B0-----:R-:W2:Y:S04]  /*cd60*/  LDL.LU R2, [R1+0x260] ;  /* 0x0002600001027983 */ /* 0x001ea80000300800 */
[----:B------:R-:W4:Y:S04]  /*cd70*/  LDL.LU R120, [R1+0x4ec] ;  /* 0x0004ec0001787983 */ /* 0x000f280000300800 */
[----:B------:R0:W-:Y:S01]  /*cd80*/  STL [R1+0x218], R3 ;  /* 0x0002180301007387 */ /* 0x0001e20000100800 */
[----:B------:R-:W-:Y:S01]  /*cd90*/  FADD R126, R125, R126 ;  /* 0x0000007e7d7e7221 */ /* 0x000fe20000000000 */
[----:B------:R-:W-:-:S02]  /*cda0*/  FADD R128, R127, R128 ;  /* 0x000000807f807221 */ /* 0x000fc40000000000 */
[----:B0-----:R-:W4:Y:S04]  /*cdb0*/  LDL.LU R3, [R1+0x264] ;  /* 0x0002640001037983 */ /* 0x001f280000300800 */
[----:B------:R-:W4:Y:S04]  /*cdc0*/  LDL.LU R121, [R1+0x4e8] ;  /* 0x0004e80001797983 */ /* 0x000f280000300800 */
[----:B------:R0:W-:Y:S01]  /*cdd0*/  STL [R1+0x21c], R122 ;  /* 0x00021c7a01007387 */ /* 0x0001e20000100800 */
[----:B------:R-:W-:-:S03]  /*cde0*/  FADD R130, R129, R130 ;  /* 0x0000008281827221 */ /* 0x000fc60000000000 */
        /* <DEDUP_REMOVED lines=42> */
[----:B------:R0:W-:Y:S04]  /*d090*/  STL [R1+0x248], R145 ;  /* 0x0002489101007387 */ /* 0x0001e80000100800 */
[----:B0-----:R-:W4:Y:S04]  /*d0a0*/  LDL.LU R145, [R1+0x27c] ;  /* 0x00027c0001917983 */ /* 0x001f280000300800 */
[----:B------:R-:W4:Y:S04]  /*d0b0*/  LDL.LU R139, [R1+0x4a0] ;  /* 0x0004a000018b7983 */ /* 0x000f280000300800 */
[----:B------:R0:W-:Y:S04]  /*d0c0*/  STL [R1+0x24c], R146 ;  /* 0x00024c9201007387 */ /* 0x0001e80000100800 */
[----:B0-----:R-:W4:Y:S04]  /*d0d0*/  LDL.LU R146, [R1+0x280] ;  /* 0x0002800001927983 */ /* 0x001f280000300800 */
[----:B------:R0:W-:Y:S01]  /*d0e0*/  STL [R1+0x250], R147 ;  /* 0x0002509301007387 */ /* 0x0001e20000100800 */
[----:B-----5:R-:W-:-:S03]  /*d0f0*/  FADD R149, R24, R149 ;  /* 0x0000009518957221 */ /* 0x020fc60000000000 */
[----:B0-----:R-:W5:Y:S04]  /*d100*/  LDL.LU R147, [R1+0x284] ;  /* 0x0002840001937983 */ /* 0x001f680000300800 */
[----:B------:R0:W-:Y:S04]  /*d110*/  STL [R1+0x254], R148 ;  /* 0x0002549401007387 */ /* 0x0001e80000100800 */
[----:B0-----:R-:W5:Y:S04]  /*d120*/  LDL.LU R148, [R1+0x288] ;  /* 0x0002880001947983 */ /* 0x001f680000300800 */
[----:B------:R0:W-:Y:S04]  /*d130*/  STL [R1+0x258], R149 ;  /* 0x0002589501007387 */ /* 0x0001e80000100800 */
[----:B0-----:R-:W5:Y:S04]  /*d140*/  LDL.LU R149, [R1+0x28c] ;  /* 0x00028c0001957983 */ /* 0x001f680000300800 */
[----:B------:R-:W5:Y:S04]  /*d150*/  LDL.LU R150, [R1+0x290] ;  /* 0x0002900001967983 */ /* 0x000f680000300800 */
[----:B------:R-:W5:Y:S01]  /*d160*/  LDL.LU R151, [R1+0x294] ;  /* 0x0002940001977983 */ /* 0x000f620000300800 */
[----:B---3--:R-:W-:Y:S01]  /*d170*/  FADD R0, R25, R0 ;  /* 0x0000000019007221 */ /* 0x008fe20000000000 */
[----:B--2---:R-:W-:-:S04]  /*d180*/  FADD R2, R26, R2 ;  /* 0x000000021a027221 */ /* 0x004fc80000000000 */
[----:B------:R0:W-:Y:S01]  /*d190*/  STL [R1+0x25c], R0 ;  /* 0x00025c0001007387 */ /* 0x0001e20000100800 */
[----:B----4-:R-:W-:-:S03]  /*d1a0*/  FADD R3, R27, R3 ;  /* 0x000000031b037221 */ /* 0x010fc60000000000 */
[----:B------:R-:W2:Y:S04]  /*d1b0*/  LDL.LU R27, [R1+0x2c8] ;  /* 0x0002c800011b7983 */ /* 0x000ea80000300800 */
[----:B------:R1:W-:Y:S04]  /*d1c0*/  STL [R1+0x260], R2 ;  /* 0x0002600201007387 */ /* 0x0003e80000100800 */
[----:B------:R-:W3:Y:S04]  /*d1d0*/  LDL.LU R26, [R1+0x2cc] ;  /* 0x0002cc00011a7983 */ /* 0x000ee80000300800 */
[----:B------:R-:W4:Y:S04]  /*d1e0*/  LDL.LU R25, [R1+0x2d0] ;  /* 0x0002d00001197983 */ /* 0x000f280000300800 */
[----:B------:R1:W-:Y:S04]  /*d1f0*/  STL [R1+0x264], R3 ;  /* 0x0002640301007387 */ /* 0x0003e80000100800 */
[----:B------:R-:W4:Y:S04]  /*d200*/  LDL.LU R24, [R1+0x2d4] ;  /* 0x0002d40001187983 */ /* 0x000f280000300800 */
[----:B0-----:R-:W4:Y:S04]  /*d210*/  LDL.LU R0, [R1+0x2d8] ;  /* 0x0002d80001007983 */ /* 0x001f280000300800 */
[----:B-1----:R-:W4:Y:S04]  /*d220*/  LDL.LU R2, [R1+0x2dc] ;  /* 0x0002dc0001027983 */ /* 0x002f280000300800 */
[----:B------:R-:W4:Y:S01]  /*d230*/  LDL.LU R3, [R1+0x2e0] ;  /* 0x0002e00001037983 */ /* 0x000f220000300800 */
[----:B------:R-:W-:-:S05]  /*d240*/  FADD R140, R28, R140 ;  /* 0x0000008c1c8c7221 */ /* 0x000fca0000000000 */
[----:B------:R0:W-:Y:S04]  /*d250*/  STL [R1+0x268], R140 ;  /* 0x0002688c01007387 */ /* 0x0001e80000100800 */
[----:B0-----:R-:W4:Y:S01]  /*d260*/  LDL.LU R140, [R1+0x49c] ;  /* 0x00049c00018c7983 */ /* 0x001f220000300800 */
[----:B------:R-:W-:-:S03]  /*d270*/  FADD R141, R29, R141 ;  /* 0x0000008d1d8d7221 */ /* 0x000fc60000000000 */
[----:B------:R-:W4:Y:S04]  /*d280*/  LDL.LU R28, [R1+0x2c4] ;  /* 0x0002c400011c7983 */ /* 0x000f280000300800 */
        /* <DEDUP_REMOVED lines=20> */
[----:B------:R0:W-:Y:S01]  /*d3d0*/  STL [R1+0x280], R146 ;  /* 0x0002809201007387 */ /* 0x0001e20000100800 */
[----:B-----5:R-:W-:-:S03]  /*d3e0*/  FADD R147, R35, R147 ;  /* 0x0000009323937221 */ /* 0x020fc60000000000 */
[----:B0-----:R-:W5:Y:S04]  /*d3f0*/  LDL.LU R146, [R1+0x484] ;  /* 0x0004840001927983 */ /* 0x001f680000300800 */
[----:B------:R-:W5:Y:S04]  /*d400*/  LDL.LU R34, [R1+0x2ac] ;  /* 0x0002ac0001227983 */ /* 0x000f680000300800 */
[----:B------:R0:W-:Y:S01]  /*d410*/  STL [R1+0x284], R147 ;  /* 0x0002849301007387 */ /* 0x0001e20000100800 */
[----:B------:R-:W-:-:S03]  /*d420*/  FADD R148, R36, R148 ;  /* 0x0000009424947221 */ /* 0x000fc60000000000 */
[----:B0-----:R-:W5:Y:S04]  /*d430*/  LDL.LU R147, [R1+0x480] ;  /* 0x0004800001937983 */ /* 0x001f680000300800 */
[----:B------:R-:W5:Y:S01]  /*d440*/  LDL.LU R35, [R1+0x2a8] ;  /* 0x0002a80001237983 */ /* 0x000f620000300800 */
[----:B------:R-:W-:-:S03]  /*d450*/  FADD R149, R37, R149 ;  /* 0x0000009525957221 */ /* 0x000fc60000000000 */
[----:B------:R0:W-:Y:S01]  /*d460*/  STL [R1+0x288], R148 ;  /* 0x0002889401007387 */ /* 0x0001e20000100800 */
[----:B------:R-:W-:Y:S01]  /*d470*/  FADD R150, R38, R150 ;  /* 0x0000009626967221 */ /* 0x000fe20000000000 */
[----:B------:R-:W-:Y:S02]  /*d480*/  FADD R151, R39, R151 ;  /* 0x0000009727977221 */ /* 0x000fe40000000000 */
[----:B0-----:R-:W5:Y:S04]  /*d490*/  LDL.LU R148, [R1+0x47c] ;  /* 0x00047c0001947983 */ /* 0x001f680000300800 */
[----:B------:R-:W5:Y:S04]  /*d4a0*/  LDL.LU R36, [R1+0x2a4] ;  /* 0x0002a40001247983 */ /* 0x000f680000300800 */
[----:B------:R0:W-:Y:S04]  /*d4b0*/  STL [R1+0x28c], R149 ;  /* 0x00028c9501007387 */ /* 0x0001e80000100800 */
[----:B0-----:R-:W5:Y:S04]  /*d4c0*/  LDL.LU R149, [R1+0x478] ;  /* 0x0004780001957983 */ /* 0x001f680000300800 */
[----:B------:R-:W5:Y:S04]  /*d4d0*/  LDL.LU R37, [R1+0x2a0] ;  /* 0x0002a00001257983 */ /* 0x000f680000300800 */
[----:B------:R0:W-:Y:S04]  /*d4e0*/  STL [R1+0x290], R150 ;  /* 0x0002909601007387 */ /* 0x0001e80000100800 */
[----:B0-----:R-:W5:Y:S04]  /*d4f0*/  LDL.LU R150, [R1+0x474] ;  /* 0x0004740001967983 */ /* 0x001f680000300800 */
[----:B------:R-:W5:Y:S04]  /*d500*/  LDL.LU R38, [R1+0x29c] ;  /* 0x00029c0001267983 */ /* 0x000f680000300800 */
[----:B------:R0:W-:Y:S04]  /*d510*/  STL [R1+0x294], R151 ;  /* 0x0002949701007387 */ /* 0x0001e80000100800 */
[----:B0-----:R-:W5:Y:S04]  /*d520*/  LDL.LU R151, [R1+0x470] ;  /* 0x0004700001977983 */ /* 0x001f680000300800 */
[----:B------:R-:W5:Y:S01]  /*d530*/  LDL.LU R39, [R1+0x298] ;  /* 0x0002980001277983 */ /* 0x000f620000300800 */
[----:B--2---:R-:W-:Y:S01]  /*d540*/  FADD R27, R52, R27 ;  /* 0x0000001b341b7221 */ /* 0x004fe20000000000 */
[----:B---3--:R-:W-:Y:S01]  /*d550*/  FADD R26, R53, R26 ;  /* 0x0000001a351a7221 */ /* 0x008fe20000000000 */
[----:B----4-:R-:W-:Y:S01]  /*d560*/  FADD R25, R54, R25 ;  /* 0x0000001936197221 */ /* 0x010fe20000000000 */
[----:B------:R-:W-:Y:S01]  /*d570*/  FADD R24, R55, R24 ;  /* 0x0000001837187221 */ /* 0x000fe20000000000 */
        /* <DEDUP_REMOVED lines=9> */
[----:B-----5:R-:W-:Y:S01]  /*d610*/  FADD R34, R45, R34 ;  /* 0x000000222d227221 */ /* 0x020fe20000000000 */
[----:B------:R-:W-:Y:S01]  /*d620*/  FADD R35, R44, R35 ;  /* 0x000000232c237221 */ /* 0x000fe20000000000 */
[----:B------:R-:W-:Y:S01]  /*d630*/  FADD R36, R43, R36 ;  /* 0x000000242b247221 */ /* 0x000fe20000000000 */
[----:B------:R-:W-:Y:S01]  /*d640*/  FADD R37, R42, R37 ;  /* 0x000000252a257221 */ /* 0x000fe20000000000 */
[----:B------:R-:W-:Y:S01]  /*d650*/  FADD R38, R41, R38 ;  /* 0x0000002629267221 */ /* 0x000fe20000000000 */
[----:B------:R-:W-:-:S05]  /*d660*/  FADD R39, R40, R39 ;  /* 0x0000002728277221 */ /* 0x000fca0000000000 */
[----:B------:R0:W-:Y:S04]  /*d670*/  STL [R1+0x298], R39 ;  /* 0x0002982701007387 */ /* 0x0001e80000100800 */
        /* <DEDUP_REMOVED lines=15> */
[----:B------:R-:W5:Y:S04]  /*d770*/  LDL.LU R51, [R1+0x2e4] ;  /* 0x0002e40001337983 */ /* 0x000f680000300800 */
[----:B------:R5:W-:Y:S04]  /*d780*/  STL [R1+0x2d8], R0 ;  /* 0x0002d80001007387 */ /* 0x000be80000100800 */
[----:B------:R-:W5:Y:S04]  /*d790*/  LDL.LU R50, [R1+0x2e8] ;  /* 0x0002e80001327983 */ /* 0x000f680000300800 */
[----:B------:R5:W-:Y:S04]  /*d7a0*/  STL [R1+0x2dc], R2 ;  /* 0x0002dc0201007387 */ /* 0x000be80000100800 */
[----:B------:R-:W5:Y:S04]  /*d7b0*/  LDL.LU R49, [R1+0x2ec] ;  /* 0x0002ec0001317983 */ /* 0x000f680000300800 */
[----:B------:R5:W-:Y:S04]  /*d7c0*/  STL [R1+0x2e0], R3 ;  /* 0x0002e00301007387 */ /* 0x000be80000100800 */
[----:B------:R-:W5:Y:S04]  /*d7d0*/  LDL.LU R48, [R1+0x2f0] ;  /* 0x0002f00001307983 */ /* 0x000f680000300800 */
        /* <DEDUP_REMOVED lines=8> */
[----:B0-----:R-:W5:Y:S04]  /*d860*/  LDL.LU R39, [R1+0x314] ;  /* 0x0003140001277983 */ /* 0x001f680000300800 */
[----:B-1----:R-:W5:Y:S04]  /*d870*/  LDL.LU R38, [R1+0x318] ;  /* 0x0003180001267983 */ /* 0x002f680000300800 */
[----:B--2---:R-:W2:Y:S04]  /*d880*/  LDL.LU R37, [R1+0x31c] ;  /* 0x00031c0001257983 */ /* 0x004ea80000300800 */
[----:B---3--:R-:W3:Y:S04]  /*d890*/  LDL.LU R36, [R1+0x320] ;  /* 0x0003200001247983 */ /* 0x008ee80000300800 */
[----:B----4-:R-:W4:Y:S04]  /*d8a0*/  LDL.LU R35, [R1+0x324] ;  /* 0x0003240001237983 */ /* 0x010f280000300800 */
[----:B-----5:R-:W5:Y:S04]  /*d8b0*/  LDL.LU R34, [R1+0x328] ;  /* 0x0003280001227983 */ /* 0x020f680000300800 */
        /* <DEDUP_REMOVED lines=12> */
[----:B------:R-:W5:Y:S01]  /*d980*/  LDL.LU R3, [R1+0x35c] ;  /* 0x00035c0001037983 */ /* 0x000f620000300800 */
[----:B------:R-:W-:Y:S01]  /*d990*/  FADD R51, R59, R51 ;  /* 0x000000333b337221 */ /* 0x000fe20000000000 */
[----:B------:R-:W-:-:S04]  /*d9a0*/  FADD R50, R60, R50 ;  /* 0x000000323c327221 */ /* 0x000fc80000000000 */
        /* <DEDUP_REMOVED lines=25> */
[----:B--2---:R-:W-:-:S03]  /*db40*/  FADD R37, R73, R37 ;  /* 0x0000002549257221 */ /* 0x004fc60000000000 */
[----:B------:R2:W-:Y:S01]  /*db50*/  STL [R1+0x318], R38 ;  /* 0x0003182601007387 */ /* 0x0005e20000100800 */
[----:B---3--:R-:W-:-:S03]  /*db60*/  FADD R36, R74, R36 ;  /* 0x000000244a247221 */ /* 0x008fc60000000000 */
[----:B------:R3:W-:Y:S01]  /*db70*/  STL [R1+0x31c], R37 ;  /* 0x00031c2501007387 */ /* 0x0007e20000100800 */
[----:B----4-:R-:W-:-:S03]  /*db80*/  FADD R35, R75, R35 ;  /* 0x000000234b237221 */ /* 0x010fc60000000000 */
[----:B------:R4:W-:Y:S01]  /*db90*/  STL [R1+0x320], R36 ;  /* 0x0003202401007387 */ /* 0x0009e20000100800 */
[----:B-----5:R-:W-:-:S03]  /*dba0*/  FADD R34, R76, R34 ;  /* 0x000000224c227221 */ /* 0x020fc60000000000 */
        /* <DEDUP_REMOVED lines=24> */
[----:B0-----:R-:W5:Y:S01]  /*dd30*/  LDL.LU R51, [R1+0x360] ;  /* 0x0003600001337983 */ /* 0x001f620000300800 */
[----:B------:R-:W-:-:S03]  /*dd40*/  FADD R3, R89, R3 ;  /* 0x0000000359037221 */ /* 0x000fc60000000000 */
[----:B------:R0:W-:Y:S04]  /*dd50*/  STL [R1+0x354], R0 ;  /* 0x0003540001007387 */ /* 0x0001e80000100800 */
[----:B-1----:R-:W5:Y:S04]  /*dd60*/  LDL.LU R50, [R1+0x364] ;  /* 0x0003640001327983 */ /* 0x002f680000300800 */
        /* <DEDUP_REMOVED lines=181> */
[----:B------:R-:W-:Y:S01]  /*e8c0*/  FADD R2, R150, R2 ;  /* 0x0000000296027221 */ /* 0x000fe20000000000 */
[----:B------:R-:W-:-:S05]  /*e8d0*/  FADD R3, R3, R151 ;  /* 0x0000009703037221 */ /* 0x000fca0000000000 */
[----:B------:R0:W-:Y:S04]  /*e8e0*/  STL [R1+0x454], R3 ;  /* 0x0004540301007387 */ /* 0x0001e80000100800 */
[----:B------:R0:W-:Y:S04]  /*e8f0*/  STL [R1+0x44c], R0 ;  /* 0x00044c0001007387 */ /* 0x0001e80000100800 */
[----:B------:R0:W-:Y:S02]  /*e900*/  STL [R1+0x450], R2 ;  /* 0x0004500201007387 */ /* 0x0001e40000100800 */
.L_x_28:
[----:B0-----:R-:W0:Y:S02]  /*e910*/  LDC R0, c[0x0][0x28c] ;  /* 0x0000a300ff007b82 */ /* 0x001e240000000800 */
[----:B0-----:R-:W-:-:S13]  /*e920*/  ISETP.GE.AND P0, PT, R0, 0x1, PT ;  /* 0x000000010000780c */ /* 0x001fda0003f06270 */
[----:B------:R-:W-:Y:S05]  /*e930*/  @!P0 BRA `(.L_x_29) ;  /* 0x0000000000408947 */ /* 0x000fea0003800000 */
[----:B------:R-:W-:-:S06]  /*e940*/  UISETP.NE.AND UP0, UPT, UR22, 0x3, UPT ;  /* 0x000000031600788c */ /* 0x000fcc000bf05270 */
[----:B------:R-:W-:-:S13]  /*e950*/  PLOP3.LUT P0, PT, PT, PT, UP0, 0x80, 0x0 ;  /* 0x000000000000781c */ /* 0x000fda0003f0f008 */
[----:B------:R-:W-:Y:S05]  /*e960*/  @!P0 BRA `(.L_x_30) ;  /* 0x0000000000048947 */ /* 0x000fea0003800000 */
[----:B------:R-:W-:Y:S01]  /*e970*/  BPT.TRAP 0x1 ;  /* 0x000000040000795c */ /* 0x000fe20000300000 */
.L_x_30:
[----:B------:R-:W-:-:S04]  /*e980*/  UISETP.LT.AND UP0, UPT, UR12, 0x1, UPT ;  /* 0x000000010c00788c */ /* 0x000fc8000bf01270 */
[----:B------:R-:W-:Y:S02]  /*e990*/  USEL UR6, UR12, 0x1, UP0 ;  /* 0x000000010c067887 */ /* 0x000fe40008000000 */
[----:B------:R-:W-:Y:S02]  /*e9a0*/  UISETP.GT.U32.AND UP0, UPT, UR13, 0x1, UPT ;  /* 0x000000010d00788c */ /* 0x000fe4000bf04070 */
[----:B------:R-:W-:-:S04]  /*e9b0*/  UIADD3 UR6, UR5, UR12, -UR6 ;  /* 0x0000000c05067290 */ /* 0x000fc8000fffe806 */
[----:B------:R-:W-:Y:S01]  /*e9c0*/  USHF.L.U32 UR6, UR6, 0x3, URZ ;  /* 0x0000000306067899 */ /* 0x000fe2000800063f */
[----:B------:R-:W-:-:S03]  /*e9d0*/  PLOP3.LUT P0, PT, PT, PT, UP0, 0x80, 0x0 ;  /* 0x000000000000781c */ /* 0x000fc60003f0f008 */
[----:B------:R-:W-:-:S04]  /*e9e0*/  ULOP3.LUT UR6, UR6, 0x18, URZ, 0xc0, !UPT ;  /* 0x0000001806067892 */ /* 0x000fc8000f8ec03f */
[----:B------:R-:W-:-:S04]  /*e9f0*/  UIADD3 UR6, UR15, 0x20, UR6 ;  /* 0x000000200f067890 */ /* 0x000fc8000fffe006 */
[----:B------:R-:W-:-:S09]  /*ea00*/  UPRMT UR6, URZ, 0x654, UR6 ;  /* 0x000006543f067896 */ /* 0x000fd20008000006 */
[----:B------:R-:W-:Y:S01]  /*ea10*/  SYNCS.ARRIVE.TRANS64.RED.A1T0 RZ, [UR6], RZ ;  /* 0x000000ffffff79a7 */ /* 0x000fe20008100406 */
[----:B------:R-:W-:Y:S05]  /*ea20*/  @P0 BRA `(.L_x_29) ;  /* 0x0000000000040947 */ /* 0x000fea0003800000 */
[----:B------:R-:W-:Y:S01]  /*ea30*/  BPT.TRAP 0x1 ;  /* 0x000000040000795c */ /* 0x000fe20000300000 */
.L_x_29:
[----:B------:R-:W4:Y:S01]  /*ea40*/  LDL.LU R26, [R1+0x464] ;  /* 0x00046400011a7983 */ /* 0x000f220000300800 */
[----:B------:R-:W0:Y:S01]  /*ea50*/  LDC R3, c[0x0][0x288] ;  /* 0x0000a200ff037b82 */ /* 0x000e220000000800 */
[----:B------:R-:W-:Y:S02]  /*ea60*/  ULDC UR6, c[0x0][0x284] ;  /* 0x0000a10000067ab9 */ /* 0x000fe40000000800 */
[----:B------:R-:W5:Y:S01]  /*ea70*/  LDL.LU R24, [R1+0x460] ;  /* 0x0004600001187983 */ /* 0x000f620000300800 */
[----:B------:R-:W1:Y:S02]  /*ea80*/  S2R R25, SR_TID.X ;  /* 0x0000000000197919 */ /* 0x000e640000002100 */
[----:B-1----:R-:W-:Y:S02]  /*ea90*/  LOP3.LUT R2, R25, 0x3, RZ, 0xc0, !PT ;  /* 0x0000000319027812 */ /* 0x002fe400078ec0ff */
[----:B------:R-:W-:-:S03]  /*eaa0*/  SHF.R.U32.HI R32, RZ, 0x7, R25 ;  /* 0x00000007ff207819 */ /* 0x000fc60000011619 */
[----:B0-----:R-:W-:Y:S01]  /*eab0*/  IMAD R2, R2, -0x2, R3 ;  /* 0xfffffffe02027824 */ /* 0x001fe200078e0203 */
[----:B------:R-:W-:-:S05]  /*eac0*/  LOP3.LUT R32, R32, 0x1, RZ, 0xc0, !PT ;  /* 0x0000000120207812 */ /* 0x000fca00078ec0ff */
[----:B------:R-:W-:Y:S02]  /*ead0*/  IMAD.SHL.U32 R33, R32, 0x40, RZ ;  /* 0x0000004020217824 */ /* 0x000fe400078e00ff */
[----:B------:R-:W-:-:S05]  /*eae0*/  IMAD.SHL.U32 R30, R25, 0x2, RZ ;  /* 0x00000002191e7824 */ /* 0x000fca00078e00ff */
[----:B------:R-:W-:Y:S01]  /*eaf0*/  LOP3.LUT R30, R30, 0x6, RZ, 0xc0, !PT ;  /* 0x000000061e1e7812 */ /* 0x000fe200078ec0ff */
[----:B------:R-:W-:Y:S02]  /*eb00*/  IMAD.MOV.U32 R39, RZ, RZ, -0x1 ;  /* 0xffffffffff277424 */ /* 0x000fe400078e00ff */
[----:B-----5:R-:W-:-:S05]  /*eb10*/  IMAD.SHL.U32 R0, R24, 0x100, RZ ;  /* 0x0000010018007824 */ /* 0x020fca00078e00ff */
[----:B------:R-:W-:Y:S01]  /*eb20*/  ISETP.GE.AND P0, PT, R0, R3, PT ;  /* 0x000000030000720c */ /* 0x000fe20003f06270 */
[----:B------:R-:W-:Y:S01]  /*eb30*/  IMAD.IADD R0, R2, 0x1, -R0 ;  /* 0x0000000102007824 */ /* 0x000fe200078e0a00 */
[----:B------:R-:W-:Y:S02]  /*eb40*/  SHF.R.U32.HI R2, RZ, 0x2, R25 ;  /* 0x00000002ff027819 */ /* 0x000fe40000011619 */
[----:B------:R-:W-:Y:S02]  /*eb50*/  LOP3.LUT R3, R25, 0x60, RZ, 0xc0, !PT ;  /* 0x0000006019037812 */ /* 0x000fe400078ec0ff */
[----:B------:R-:W-:Y:S02]  /*eb60*/  LOP3.LUT R2, R2, 0x7, RZ, 0xc0, !PT ;  /* 0x0000000702027812 */ /* 0x000fe400078ec0ff */
[----:B------:R-:W-:Y:S02]  /*eb70*/  SHF.R.U32.HI R3, RZ, 0x1, R3 ;  /* 0x00000001ff037819 */ /* 0x000fe40000011603 */
[----:B------:R-:W-:-:S02]  /*eb80*/  LOP3.LUT R33, R33, 0x40, R2, 0xe2, !PT ;  /* 0x0000004021217812 */ /* 0x000fc400078ee202 */
[----:B------:R-:W-:-:S05]  /*eb90*/  IADD3 R2, RZ, -R3, -R2 ;  /* 0x80000003ff027210 */ /* 0x000fca0007ffe802 */
[----:B------:R-:W-:Y:S02]  /*eba0*/  IMAD R32, R32, -0x40, R2 ;  /* 0xffffffc020207824 */ /* 0x000fe400078e0202 */
[----:B----4-:R-:W-:-:S05]  /*ebb0*/  IMAD.SHL.U32 R2, R26, 0x100, RZ ;  /* 0x000001001a027824 */ /* 0x010fca00078e00ff */
[----:B------:R-:W-:Y:S01]  /*ebc0*/  ISETP.GE.OR P0, PT, R2, UR6, P0 ;  /* 0x0000000602007c0c */ /* 0x000fe20008706670 */
[----:B------:R-:W-:Y:S01]  /*ebd0*/  IMAD.WIDE R34, R26, 0x100, RZ ;  /* 0x000001001a227825 */ /* 0x000fe200078e02ff */
[----:B------:R-:W-:Y:S02]  /*ebe0*/  IADD3 R32, -R2, UR6, R32 ;  /* 0x0000000602207c10 */ /* 0x000fe4000fffe120 */
[----:B------:R-:W-:Y:S02]  /*ebf0*/  PRMT R30, R30, 0x6540, R24 ;  /* 0x000065401e1e7816 */ /* 0x000fe40000000018 */
[----:B------:R-:W-:-:S07]  /*ec00*/  LOP3.LUT R33, R34, R33, R3, 0xfe, !PT ;  /* 0x0000002122217212 */ /* 0x000fce00078efe03 */
[----:B------:R-:W-:Y:S05]  /*ec10*/  @P0 BRA `(.L_x_31) ;  /* 0x0000012400dc0947 */ /* 0x000fea0003800000 */
[----:B------:R-:W0:Y:S01]  /*ec20*/  LDC.64 R26, c[0x0][0x5c8] ;  /* 0x00017200ff1a7b82 */ /* 0x000e220000000a00 */
[----:B------:R-:W-:Y:S01]  /*ec30*/  USHF.R.S32.HI UR8, URZ, 0x1f, UR14 ;  /* 0x0000001f3f087899 */ /* 0x000fe2000801140e */
[--C-:B------:R-:W-:Y:S01]  /*ec40*/  SHF.R.S32.HI R31, RZ, 0x1f, R30.reuse ;  /* 0x0000001fff1f7819 */ /* 0x100fe2000001141e */
[----:B------:R-:W-:Y:S01]  /*ec50*/  ULDC.64 UR10, c[0x0][0x5d0] ;  /* 0x00017400000a7ab9 */ /* 0x000fe20000000a00 */
[----:B------:R-:W-:Y:S01]  /*ec60*/  BSSY B0, `(.L_x_31) ;  /* 0x0001272000007945 */ /* 0x000fe20003800000 */
[----:B------:R-:W-:Y:S02]  /*ec70*/  UIMAD UR6, UR8, UR10, URZ ;  /* 0x0000000a080672a4 */ /* 0x000fe4000f8e023f */
[----:B------:R-:W-:Y:S02]  /*ec80*/  IMAD.U32 R24, RZ, RZ, UR10 ;  /* 0x0000000aff187e24 */ /* 0x000fe4000f8e00ff */
[----:B------:R-:W-:Y:S02]  /*ec90*/  UIMAD UR6, UR14, UR11, UR6 ;  /* 0x0000000b0e0672a4 */ /* 0x000fe4000f8e0206 */
[----:B------:R-:W-:-:S04]  /*eca0*/  IMAD.WIDE.U32 R24, R24, UR14, R30 ;  /* 0x0000000e18187c25 */ /* 0x000fc8000f8e001e */
[----:B------:R-:W-:Y:S01]  /*ecb0*/  VIADD R25, R25, UR6 ;  /* 0x0000000619197c36 */ /* 0x000fe20008000000 */
[----:B------:R-:W-:Y:S01]  /*ecc0*/  ULDC.64 UR6, c[0x0][0x5c0] ;  /* 0x0001700000067ab9 */ /* 0x000fe20000000a00 */
[-C--:B0-----:R-:W-:Y:S01]  /*ecd0*/  IMAD R2, R35, R26.reuse, RZ ;  /* 0x0000001a23027224 */ /* 0x081fe200078e02ff */
[----:B------:R-:W-:Y:S01]  /*ece0*/  SHF.L.U64.HI R36, R26, 0x3, R27 ;  /* 0x000000031a247819 */ /* 0x000fe2000001021b */
[----:B------:R-:W-:-:S04]  /*ecf0*/  IMAD.WIDE.U32 R24, R33, R26, R24 ;  /* 0x0000001a21187225 */ /* 0x000fc800078e0018 */
[----:B------:R-:W-:Y:S01]  /*ed00*/  IMAD R2, R33, R27, R2 ;  /* 0x0000001b21027224 */ /* 0x000fe200078e0202 */
[C---:B------:R-:W-:Y:S01]  /*ed10*/  LEA R28, P2, R26.reuse, R24, 0x7 ;  /* 0x000000181a1c7211 */ /* 0x040fe200078438ff */
[----:B------:R-:W-:Y:S02]  /*ed20*/  IMAD.SHL.U32 R3, R26, 0x8, RZ ;  /* 0x000000081a037824 */ /* 0x000fe400078e00ff */
[----:B------:R-:W-:Y:S01]  /*ed30*/  IMAD.IADD R25, R25, 0x1, R2 ;  /* 0x0000000119197824 */ /* 0x000fe200078e0202 */
[C---:B------:R-:W-:Y:S02]  /*ed40*/  IADD3 R2, P5, R24.reuse, UR6, RZ ;  /* 0x0000000618027c10 */ /* 0x040fe4000ffbe0ff */
[----:B------:R-:W-:Y:S02]  /*ed50*/  IADD3 R24, P0, P1, R24, UR6, R3 ;  /* 0x0000000618187c10 */ /* 0x000fe4000f91e003 */
[----:B------:R-:W-:Y:S02]  /*ed60*/  LEA.HI.X R29, R26, R25, R27, 0x7, P2 ;  /* 0x000000191a1d7211 */ /* 0x000fe400010f3c1b */
[----:B------:R-:W-:-:S02]  /*ed70*/  IADD3 R26, P2, P3, R28, UR6, R3 ;  /* 0x000000061c1a7c10 */ /* 0x000fc4000fb5e003 */
[----:B------:R-:W-:Y:S02]  /*ed80*/  IADD3.X R3, R25, UR7, RZ, P5, !PT ;  /* 0x0000000719037c10 */ /* 0x000fe4000affe4ff */
[----:B------:R-:W-:Y:S02]  /*ed90*/  FSETP.NEU.AND P5, PT, RZ, UR21, PT ;  /* 0x00000015ff007c0b */ /* 0x000fe4000bfad000 */
[----:B------:R-:W-:Y:S02]  /*eda0*/  IADD3 R28, P6, R28, UR6, RZ ;  /* 0x000000061c1c7c10 */ /* 0x000fe4000ffde0ff */
[--C-:B------:R-:W-:Y:S02]  /*edb0*/  IADD3.X R27, R29, UR7, R36.reuse, P2, P3 ;  /* 0x000000071d1b7c10 */ /* 0x100fe400097e6424 */
[----:B------:R-:W-:Y:S02]  /*edc0*/  IADD3.X R25, R25, UR7, R36, P0, P1 ;  /* 0x0000000719197c10 */ /* 0x000fe400087e2424 */
[----:B------:R-:W-:-:S05]  /*edd0*/  IADD3.X R29, R29, UR7, RZ, P6, !PT ;  /* 0x000000071d1d7c10 */ /* 0x000fca000b7fe4ff */
[----:B------:R-:W-:Y:S05]  /*ede0*/  @!P5 BRA `(.L_x_32) ;  /* 0x000000d800fcd947 */ /* 0x000fea0003800000 */
[----:B------:R-:W-:Y:S01]  /*edf0*/  ULDC.64 UR6, c[0x0][0x5b8] ;  /* 0x00016e0000067ab9 */ /* 0x000fe20000000a00 */
[----:B------:R-:W-:Y:S01]  /*ee00*/  BSSY B1, `(.L_x_33) ;  /* 0x0000013000017945 */ /* 0x000fe20003800000 */
[----:B------:R-:W-:Y:S01]  /*ee10*/  IMAD.U32 R36, RZ, RZ, UR6 ;  /* 0x00000006ff247e24 */ /* 0x000fe2000f8e00ff */
[----:B------:R-:W-:-:S03]  /*ee20*/  UIMAD UR6, UR8, UR6, URZ ;  /* 0x00000006080672a4 */ /* 0x000fc6000f8e023f */
[----:B------:R-:W-:Y:S01]  /*ee30*/  IMAD.WIDE.U32 R30, R36, UR14, R30 ;  /* 0x0000000e241e7c25 */ /* 0x000fe2000f8e001e */
[----:B------:R-:W-:Y:S01]  /*ee40*/  UIMAD UR6, UR14, UR7, UR6 ;  /* 0x000000070e0672a4 */ /* 0x000fe2000f8e0206 */
[----:B------:R-:W-:Y:S02]  /*ee50*/  ULDC.64 UR8, c[0x0][0x5a8] ;  /* 0x00016a0000087ab9 */ /* 0x000fe40000000a00 */
[----:B------:R-:W-:-:S03]  /*ee60*/  IMAD.MOV.U32 R36, RZ, RZ, R30 ;  /* 0x000000ffff247224 */ /* 0x000fc600078e001e */
[----:B------:R-:W-:Y:S01]  /*ee70*/  VIADD R37, R31, UR6 ;  /* 0x000000061f257c36 */ /* 0x000fe20008000000 */
[----:B------:R-:W-:Y:S02]  /*ee80*/  ULDC.64 UR6, c[0x0][0x5b0] ;  /* 0x00016c0000067ab9 */ /* 0x000fe40000000a00 */
[----:B------:R-:W-:Y:S02]  /*ee90*/  IMAD R38, R35, UR6, RZ ;  /* 0x0000000623267c24 */ /* 0x000fe4000f8e02ff */
[----:B------:R-:W-:-:S04]  /*eea0*/  IMAD.WIDE.U32 R30, R33, UR6, R36 ;  /* 0x00000006211e7c25 */ /* 0x000fc8000f8e0024 */
[----:B------:R-:W-:Y:S01]  /*eeb0*/  IMAD R38, R33, UR7, R38 ;  /* 0x0000000721267c24 */ /* 0x000fe2000f8e0226 */
[----:B------:R-:W-:-:S04]  /*eec0*/  IADD3 R30, P0, R30, UR8, RZ ;  /* 0x000000081e1e7c10 */ /* 0x000fc8000ff1e0ff */
[--C-:B------:R-:W-:Y:S02]  /*eed0*/  IADD3.X R31, R31, UR9, R38.reuse, P0, !PT ;  /* 0x000000091f1f7c10 */ /* 0x100fe400087fe426 */
[----:B------:R-:W-:Y:S02]  /*eee0*/  ISETP.GE.AND P0, PT, R32, 0x1, PT ;  /* 0x000000012000780c */ /* 0x000fe40003f06270 */
[----:B------:R-:W-:Y:S02]  /*eef0*/  PRMT R38, RZ, 0x7610, R38 ;  /* 0x00007610ff267816 */ /* 0x000fe40000000026 */
[----:B------:R-:W-:-:S13]  /*ef00*/  ISETP.LT.OR P1, PT, R0, 0x1, !P0 ;  /* 0x000000010000780c */ /* 0x000fda0004721670 */
[----:B------:R-:W-:Y:S05]  /*ef10*/  @P1 BRA `(.L_x_34) ;  /* 0x0000000000041947 */ /* 0x000fea0003800000 */
[----:B------:R0:W5:Y:S02]  /*ef20*/  LDG.E.U8 R38, desc[UR18][R30.64] ;  /* 0x000000121e267981 */ /* 0x000164000c1e1100 */
.L_x_34:
[----:B------:R-:W-:Y:S05]  /*ef30*/  BSYNC B1 ;  /* 0x0000000000017941 */ /* 0x000fea0003800000 */
.L_x_33:
[----:B-----5:R-:W-:Y:S01]  /*ef40*/  LOP3.LUT R38, R38, 0xff, RZ, 0xc0, !PT ;  /* 0x000000ff26267812 */ /* 0x020fe200078ec0ff */
[----:B------:R-:W-:Y:S03]  /*ef50*/  BSSY B1, `(.L_x_35) ;  /* 0x000000b000017945 */ /* 0x000fe60003800000 */
[----:B------:R-:W-:-:S05]  /*ef60*/  F2FP.F16.E4M3.UNPACK_B R38, R38 ;  /* 0x00000026ff26723e */ /* 0x000fca00020006ff */
[----:B------:R-:W-:-:S05]  /*ef70*/  HADD2.F32 R38, -RZ, R38.H0_H0 ;  /* 0x20000026ff267230 */ /* 0x000fca0000004100 */
[----:B------:R-:W-:-:S04]  /*ef80*/  FMUL R38, R38, UR21 ;  /* 0x0000001526267c20 */ /* 0x000fc80008400000 */
[----:B------:R-:W-:-:S05]  /*ef90*/  FFMA R4, R4, UR20, R38 ;  /* 0x0000001404047c23 */ /* 0x000fca0008000026 */
[----:B------:R-:W-:-:S05]  /*efa0*/  F2FP.SATFINITE.E4M3.F32.PACK_AB_MERGE_C R4, RZ, R4, RZ ;  /* 0x00000004ff04723e */ /* 0x000fca00048070ff */
[----:B------:R1:W-:Y:S01]  /*efb0*/  @!P1 STG.E.U8 desc[UR18][R2.64], R4 ;  /* 0x0000000402009986 */ /* 0x0003e2000c101112 */
[----:B------:R-:W-:Y:S02]  /*efc0*/  ISETP.LT.OR P1, PT, R0, 0x2, !P0 ;  /* 0x000000020000780c */ /* 0x000fe40004721670 */
[----:B-1----:R-:W-:-:S11]  /*efd0*/  PRMT R4, RZ, 0x7610, R4 ;  /* 0x00007610ff047816 */ /* 0x002fd60000000004 */
[----:B------:R-:W-:Y:S05]  /*efe0*/  @P1 BRA `(.L_x_36) ;  /* 0x0000000000041947 */ /* 0x000fea0003800000 */
[----:B------:R1:W5:Y:S02]  /*eff0*/  LDG.E.U8 R4, desc[UR18][R30.64+0x1] ;  /* 0x000001121e047981 */ /* 0x000364000c1e1100 */
.L_x_36:
[----:B------:R-:W-:Y:S05]  /*f000*/  BSYNC B1 ;  /* 0x0000000000017941 */ /* 0x000fea0003800000 */
.L_x_35:
        /* <DEDUP_REMOVED lines=8> */
[----:B------:R-:W-:-:S05]  /*f090*/  IADD3 R4, P1, R33, 0x8, RZ ;  /* 0x0000000821047810 */ /* 0x000fca0007f3e0ff */
[----:B----4-:R-:W-:-:S04]  /*f0a0*/  IMAD.X R5, RZ, RZ, R35, P1 ;  /* 0x000000ffff057224 */ /* 0x010fc800008e0623 */
[----:B------:R-:W-:-:S04]  /*f0b0*/  IMAD R5, R5, UR6, RZ ;  /* 0x0000000605057c24 */ /* 0x000fc8000f8e02ff */
[C---:B------:R-:W-:Y:S02]  /*f0c0*/  IMAD R38, R4.reuse, UR7, R5 ;  /* 0x0000000704267c24 */ /* 0x040fe4000f8e0205 */
[----:B------:R-:W-:-:S03]  /*f0d0*/  IMAD.WIDE.U32 R4, R4, UR6, R36 ;  /* 0x0000000604047c25 */ /* 0x000fc6000f8e0024 */
[----:B------:R-:W-:-:S04]  /*f0e0*/  IADD3 R4, P1, R4, UR8, RZ ;  /* 0x0000000804047c10 */ /* 0x000fc8000ff3e0ff */
[--C-:B------:R-:W-:Y:S02]  /*f0f0*/  IADD3.X R5, R5, UR9, R38.reuse, P1, !PT ;  /* 0x0000000905057c10 */ /* 0x100fe40008ffe426 */
[----:B------:R-:W-:Y:S02]  /*f100*/  ISETP.GE.AND P1, PT, R32, 0x9, PT ;  /* 0x000000092000780c */ /* 0x000fe40003f26270 */
[----:B------:R-:W-:Y:S02]  /*f110*/  PRMT R38, RZ, 0x7610, R38 ;  /* 0x00007610ff267816 */ /* 0x000fe40000000026 */
[----:B------:R-:W-:-:S13]  /*f120*/  ISETP.LT.OR P2, PT, R0, 0x1, !P1 ;  /* 0x000000010000780c */ /* 0x000fda0004f41670 */
[----:B------:R-:W-:Y:S05]  /*f130*/  @P2 BRA `(.L_x_38) ;  /* 0x0000000000042947 */ /* 0x000fea0003800000 */
[----:B------:R4:W5:Y:S02]  /*f140*/  LDG.E.U8 R38, desc[UR18][R4.64] ;  /* 0x0000001204267981 */ /* 0x000964000c1e1100 */
.L_x_38:
[----:B------:R-:W-:Y:S05]  /*f150*/  BSYNC B1 ;  /* 0x0000000000017941 */ /* 0x000fea0003800000 */
.L_x_37:
        /* <DEDUP_REMOVED lines=9> */
[----:B0-----:R-:W-:-:S11]  /*f1f0*/  PRMT R6, RZ, 0x7610, R6 ;  /* 0x00007610ff067816 */ /* 0x001fd60000000006 */
[----:B------:R-:W-:Y:S05]  /*f200*/  @P2 BRA `(.L_x_40) ;  /* 0x0000000000042947 */ /* 0x000fea0003800000 */
[----:B------:R0:W5:Y:S02]  /*f210*/  LDG.E.U8 R6, desc[UR18][R4.64+0x1] ;  /* 0x0000011204067981 */ /* 0x000164000c1e1100 */
.L_x_40:
[----:B------:R-:W-:Y:S05]  /*f220*/  BSYNC B1 ;  /* 0x0000000000017941 */ /* 0x000fea0003800000 */
.L_x_39:
[----:B-----5:R-:W-:Y:S01]  /*f230*/  LOP3.LUT R6, R6, 0xff, RZ, 0xc0, !PT ;  /* 0x000000ff06067812 */ /* 0x020fe200078ec0ff */
[----:B------:R-:W-:Y:S01]  /*f240*/  BSSY B1, `(.L_x_41) ;  /* 0x000000b000017945 */ /* 0x000fe20003800000 */
[----:B------:R-:W-:Y:S02]  /*f250*/  ISETP.LT.OR P3, PT, R0, 0x9, !P0 ;  /* 0x000000090000780c */ /* 0x000fe40004761670 */
[----:B------:R-:W-:-:S05]  /*f260*/  F2FP.F16.E4M3.UNPACK_B R6, R6 ;  /* 0x00000006ff06723e */ /* 0x000fca00020006ff */
[----:B------:R-:W-:-:S05]  /*f270*/  HADD2.F32 R6, -RZ, R6.H0_H0 ;  /* 0x20000006ff067230 */ /* 0x000fca0000004100 */
[----:B------:R-:W-:-:S04]  /*f280*/  FMUL R6, R6, UR21 ;  /* 0x0000001506067c20 */ /* 0x000fc80008400000 */
[--C-:B------:R-:W-:Y:S01]  /*f290*/  FFMA R7, R7, UR20, R6.reuse ;  /* 0x0000001407077c23 */ /* 0x100fe20008000006 */
[----:B------:R-:W-:-:S04]  /*f2a0*/  PRMT R6, RZ, 0x7610, R6 ;  /* 0x00007610ff067816 */ /* 0x000fc80000000006 */
[----:B------:R-:W-:-:S05]  /*f2b0*/  F2FP.SATFINITE.E4M3.F32.PACK_AB_MERGE_C R7, RZ, R7, RZ ;  /* 0x00000007ff07723e */ /* 0x000fca00048070ff */
[----:B------:R0:W-:Y:S01]  /*f2c0*/  @!P2 STG.E.U8 desc[UR18][R24.64+0x1], R7 ;  /* 0x000001071800a986 */ /* 0x0001e2000c101112 */
[----:B------:R-:W-:Y:S05]  /*f2d0*/  @P3 BRA `(.L_x_42) ;  /* 0x0000000000043947 */ /* 0x000fea0003800000 */
[----:B------:R0:W5:Y:S02]  /*f2e0*/  LDG.E.U8 R6, desc[UR18][R30.64+0x8] ;  /* 0x000008121e067981 */ /* 0x000164000c1e1100 */
.L_x_42:
[----:B------:R-:W-:Y:S05]  /*f2f0*/  BSYNC B1 ;  /* 0x0000000000017941 */ /* 0x000fea0003800000 */
.L_x_41:
        /* <DEDUP_REMOVED lines=12> */
.L_x_44:
[----:B------:R-:W-:Y:S05]  /*f3c0*/  BSYNC B1 ;  /* 0x0000000000017941 */ /* 0x000fea0003800000 */
.L_x_43:
        /* <DEDUP_REMOVED lines=12> */
.L_x_46:
[----:B------:R-:W-:Y:S05]  /*f490*/  BSYNC B1 ;  /* 0x0000000000017941 */ /* 0x000fea0003800000 */
.L_x_45:
        /* <DEDUP_REMOVED lines=12> */
.L_x_48:
[----:B------:R-:W-:Y:S05]  /*f560*/  BSYNC B1 ;  /* 0x0000000000017941 */ /* 0x000fea0003800000 */
.L_x_47:
        /* <DEDUP_REMOVED lines=12> */
.L_x_50:
[----:B------:R-:W-:Y:S05]  /*f630*/  BSYNC B1 ;  /* 0x0000000000017941 */ /* 0x000fea0003800000 */
.L_x_49:
        /* <DEDUP_REMOVED lines=12> */
.L_x_52:
[----:B------:R-:W-:Y:S05]  /*f700*/  BSYNC B1 ;  /* 0x0000000000017941 */ /* 0x000fea0003800000 */
.L_x_51:
        /* <DEDUP_REMOVED lines=12> */
.L_x_54:
[----:B------:R-:W-:Y:S05]  /*f7d0*/  BSYNC B1 ;  /* 0x0000000000017941 */ /* 0x000fea0003800000 */
.L_x_53:
        /* <DEDUP_REMOVED lines=12> */
.L_x_56:
[----:B------:R-:W-:Y:S05]  /*f8a0*/  BSYNC B1 ;  /* 0x0000000000017941 */ /* 0x000fea0003800000 */
.L_x_55:
        /* <DEDUP_REMOVED lines=12> */
.L_x_58:
[----:B------:R-:W-:Y:S05]  /*f970*/  BSYNC B1 ;  /* 0x0000000000017941 */ /* 0x000fea0003800000 */
.L_x_57:
        /* <DEDUP_REMOVED lines=12> */
.L_x_60:
[----:B------:R-:W-:Y:S05]  /*fa40*/  BSYNC B1 ;  /* 0x0000000000017941 */ /* 0x000fea0003800000 */
.L_x_59:
        /* <DEDUP_REMOVED lines=12> */
.L_x_62:
[----:B------:R-:W-:Y:S05]  /*fb10*/  BSYNC B1 ;  /* 0x0000000000017941 */ /* 0x000fea0003800000 */
.L_x_61:
        /* <DEDUP_REMOVED lines=12> */
.L_x_64:
[----:B------:R-:W-:Y:S05]  /*fbe0*/  BSYNC B1 ;  /* 0x0000000000017941 */ /* 0x000fea0003800000 */
.L_x_63:
        /* <DEDUP_REMOVED lines=12> */
.L_x_66:
[----:B------:R-:W-:Y:S05]  /*fcb0*/  BSYNC B1 ;  /* 0x0000000000017941 */ /* 0x000fea0003800000 */
.L_x_65:
        /* <DEDUP_REMOVED lines=12> */
.L_x_68:
[----:B------:R-:W-:Y:S05]  /*fd80*/  BSYNC B1 ;  /* 0x0000000000017941 */ /* 0x000fea0003800000 */
.L_x_67:
        /* <DEDUP_REMOVED lines=12> */
.L_x_70:
[----:B------:R-:W-:Y:S05]  /*fe50*/  BSYNC B1 ;  /* 0x0000000000017941 */ /* 0x000fea0003800000 */
.L_x_69:
        /* <DEDUP_REMOVED lines=12> */
.L_x_72:
[----:B------:R-:W-:Y:S05]  /*ff20*/  BSYNC B1 ;  /* 0x0000000000017941 */ /* 0x000fea0003800000 */
.L_x_71:
        /* <DEDUP_REMOVED lines=12> */
.L_x_74:
[----:B------:R-:W-:Y:S05]  /*fff0*/  BSYNC B1 ;  /* 0x0000000000017941 */ /* 0x000fea0003800000 */
.L_x_73:
        /* <DEDUP_REMOVED lines=12> */
.L_x_76:
[----:B------:R-:W-:Y:S05]  /*100c0*/  BSYNC B1 ;  /* 0x0000000000017941 */ /* 0x000fea0003800000 */
.L_x_75:
        /* <DEDUP_REMOVED lines=12> */
.L_x_78:
[----:B------:R-:W-:Y:S05]  /*10190*/  BSYNC B1 ;  /* 0x0000000000017941 */ /* 0x000fea0003800000 */
.L_x_77:
        /* <DEDUP_REMOVED lines=12> */
.L_x_80:
[----:B------:R-:W-:Y:S05]  /*10260*/  BSYNC B1 ;  /* 0x0000000000017941 */ /* 0x000fea0003800000 */
.L_x_79:
        /* <DEDUP_REMOVED lines=12> */
.L_x_82:
[----:B------:R-:W-:Y:S05]  /*10330*/  BSYNC B1 ;  /* 0x0000000000017941 */ /* 0x000fea0003800000 */
.L_x_81:
        /* <DEDUP_REMOVED lines=12> */
.L_x_84:
[----:B------:R-:W-:Y:S05]  /*10400*/  BSYNC B1 ;  /* 0x0000000000017941 */ /* 0x000fea0003800000 */
.L_x_83:
        /* <DEDUP_REMOVED lines=12> */
.L_x_86:
[----:B------:R-:W-:Y:S05]  /*104d0*/  BSYNC B1 ;  /* 0x0000000000017941 */ /* 0x000fea0003800000 */
.L_x_85:
        /* <DEDUP_REMOVED lines=12> */
.L_x_88:
[----:B------:R-:W-:Y:S05]  /*105a0*/  BSYNC B1 ;  /* 0x0000000000017941 */ /* 0x000fea0003800000 */
.L_x_87:
        /* <DEDUP_REMOVED lines=12> */
.L_x_90:
[----:B------:R-:W-:Y:S05]  /*10670*/  BSYNC B1 ;  /* 0x0000000000017941 */ /* 0x000fea0003800000 */
.L_x_89:
        /* <DEDUP_REMOVED lines=12> */
.L_x_92:
[----:B------:R-:W-:Y:S05]  /*10740*/  BSYNC B1 ;  /* 0x0000000000017941 */ /* 0x000fea0003800000 */
.L_x_91:
        /* <DEDUP_REMOVED lines=12> */
.L_x_94:
[----:B------:R-:W-:Y:S05]  /*10810*/  BSYNC B1 ;  /* 0x0000000000017941 */ /* 0x000fea0003800000 */
.L_x_93:
        /* <DEDUP_REMOVED lines=12> */
.L_x_96:
[----:B------:R-:W-:Y:S05]  /*108e0*/  BSYNC B1 ;  /* 0x0000000000017941 */ /* 0x000fea0003800000 */
.L_x_95:
        /* <DEDUP_REMOVED lines=12> */
.L_x_98:
[----:B------:R-:W-:Y:S05]  /*109b0*/  BSYNC B1 ;  /* 0x0000000000017941 */ /* 0x000fea0003800000 */
.L_x_97:
        /* <DEDUP_REMOVED lines=12> */
.L_x_100:
[----:B------:R-:W-:Y:S05]  /*10a80*/  BSYNC B1 ;  /* 0x0000000000017941 */ /* 0x000fea0003800000 */
.L_x_99:
        /* <DEDUP_REMOVED lines=12> */
.L_x_102:
[----:B------:R-:W-:Y:S05]  /*10b50*/  BSYNC B1 ;  /* 0x0000000000017941 */ /* 0x000fea0003800000 */
.L_x_101:
        /* <DEDUP_REMOVED lines=12> */
.L_x_104:
[----:B------:R-:W-:Y:S05]  /*10c20*/  BSYNC B1 ;  /* 0x0000000000017941 */ /* 0x000fea0003800000 */
.L_x_103:
        /* <DEDUP_REMOVED lines=12> */
.L_x_106:
[----:B------:R-:W-:Y:S05]  /*10cf0*/  BSYNC B1 ;  /* 0x0000000000017941 */ /* 0x000fea0003800000 */
.L_x_105:
        /* <DEDUP_REMOVED lines=12> */
.L_x_108:
[----:B------:R-:W-:Y:S05]  /*10dc0*/  BSYNC B1 ;  /* 0x0000000000017941 */ /* 0x000fea0003800000 */
.L_x_107:
        /* <DEDUP_REMOVED lines=12> */
.L_x_110:
[----:B------:R-:W-:Y:S05]  /*10e90*/  BSYNC B1 ;  /* 0x0000000000017941 */ /* 0x000fea0003800000 */
.L_x_109:
        /* <DEDUP_REMOVED lines=12> */
.L_x_112:
[----:B------:R-:W-:Y:S05]  /*10f60*/  BSYNC B1 ;  /* 0x0000000000017941 */ /* 0x000fea0003800000 */
.L_x_111:
        /* <DEDUP_REMOVED lines=12> */
.L_x_114:
[----:B------:R-:W-:Y:S05]  /*11030*/  BSYNC B1 ;  /* 0x0000000000017941 */ /* 0x000fea0003800000 */
.L_x_113:
[----:B-----5:R-:W-:Y:S01]  /*11040*/  LOP3.LUT R6, R6, 0xff, RZ, 0xc0, !PT ;  /* 0x000000ff06067812 */ /* 0x020fe200078ec0ff */
[----:B------:R-:W-:Y:S01]  /*11050*/  BSSY B1, `(.L_x_115) ;  /* 0x000000b000017945 */ /* 0x000fe20003800000 */
[----:B------:R-:W-:Y:S02]  /*11060*/  ISETP.LT.OR P2, PT, R0, 0x52, !P0 ;  /* 0x000000520000780c */ /* 0x000fe40004741670 */
[----:B------:R-:W-:-:S05]  /*11070*/  F2FP.F16.E4M3.UNPACK_B R6, R6 ;  /* 0x00000006ff06723e */ /* 0x000fca00020006ff */
[----:B------:R-:W-:-:S05]  /*11080*/  HADD2.F32 R6, -RZ, R6.H0_H0 ;  /* 0x20000006ff067230 */ /* 0x000fca0000004100 */
[----:B------:R-:W-:-:S04]  /*11090*/  FMUL R6, R6, UR21 ;  /* 0x0000001506067c20 */ /* 0x000fc80008400000 */
[----:B------:R-:W-:-:S05]  /*110a0*/  FFMA R6, R172, UR20, R6 ;  /* 0x00000014ac067c23 */ /* 0x000fca0008000006 */
[----:B0-----:R-:W-:Y:S02]  /*110b0*/  F2FP.SATFINITE.E4M3.F32.PACK_AB_MERGE_C R7, RZ, R6, RZ ;  /* 0x00000006ff07723e */ /* 0x001fe400048070ff */
[----:B------:R-:W-:-:S03]  /*110c0*/  PRMT R6, RZ, 0x7610, R6 ;  /* 0x00007610ff067816 */ /* 0x000fc60000000006 */
[----:B------:R0:W-:Y:S01]  /*110d0*/  @!P3 STG.E.U8 desc[UR18][R2.64+0x50], R7 ;  /* 0x000050070200b986 */ /* 0x0001e2000c101112 */
[----:B------:R-:W-:Y:S05]  /*110e0*/  @P2 BRA `(.L_x_116) ;  /* 0x0000000000042947 */ /* 0x000fea0003800000 */
[----:B------:R0:W5:Y:S02]  /*110f0*/  LDG.E.U8 R6, desc[UR18][R30.64+0x51] ;  /* 0x000051121e067981 */ /* 0x000164000c1e1100 */
.L_x_116:
[----:B------:R-:W-:Y:S05]  /*11100*/  BSYNC B1 ;  /* 0x0000000000017941 */ /* 0x000fea0003800000 */
.L_x_115:
        /* <DEDUP_REMOVED lines=12> */
.L_x_118:
[----:B------:R-:W-:Y:S05]  /*111d0*/  BSYNC B1 ;  /* 0x0000000000017941 */ /* 0x000fea0003800000 */
.L_x_117:
        /* <DEDUP_REMOVED lines=12> */
.L_x_120:
[----:B------:R-:W-:Y:S05]  /*112a0*/  BSYNC B1 ;  /* 0x0000000000017941 */ /* 0x000fea0003800000 */
.L_x_119:
        /* <DEDUP_REMOVED lines=12> */
.L_x_122:
[----:B------:R-:W-:Y:S05]  /*11370*/  BSYNC B1 ;  /* 0x0000000000017941 */ /* 0x000fea0003800000 */
.L_x_121:
[----:B-----5:R-:W-:Y:S01]  /*11380*/  LOP3.LUT R6, R6, 0xff, RZ, 0xc0, !PT ;  /* 0x000000ff06067812 */ /* 0x020fe200078ec0ff */
[----:B------:R-:W-:Y:S01]  /*11390*/  BSSY B1, `(.L_x_123) ;  /* 0x000000b000017945 */ /* 0x000fe20003800000 */
[----:B------:R-:W-:Y:S02]  /*113a0*/  ISETP.LT.OR P2, PT, R0, 0x5a, !P0 ;  /* 0x0000005a0000780c */ /* 0x000fe40004741670 */
[----:B------:R-:W-:-:S05]  /*113b0*/  F2FP.F16.E4M3.UNPACK_B R6, R6 ;  /* 0x00000006ff06723e */ /* 0x000fca00020006ff */
[----:B------:R-:W-:-:S05]  /*113c0*/  HADD2.F32 R6, -RZ, R6.H0_H0 ;  /* 0x20000006ff067230 */ /* 0x000fca0000004100 */
[----:B0-----:R-:W-:Y:S01]  /*113d0*/  FMUL R7, R6, UR21 ;  /* 0x0000001506077c20 */ /* 0x001fe20008400000 */
[----:B------:R-:W-:-:S03]  /*113e0*/  PRMT R6, RZ, 0x7610, R6 ;  /* 0x00007610ff067816 */ /* 0x000fc60000000006 */
[----:B------:R-:W-:-:S05]  /*113f0*/  FFMA R7, R176, UR20, R7 ;  /* 0x00000014b0077c23 */ /* 0x000fca0008000007 */
[----:B------:R-:W-:-:S05]  /*11400*/  F2FP.SATFINITE.E4M3.F32.PACK_AB_MERGE_C R7, RZ, R7, RZ ;  /* 0x00000007ff07723e */ /* 0x000fca00048070ff */
[----:B------:R0:W-:Y:S01]  /*11410*/  @!P3 STG.E.U8 desc[UR18][R2.64+0x58], R7 ;  /* 0x000058070200b986 */ /* 0x0001e2000c101112 */
[----:B------:R-:W-:Y:S05]  /*11420*/  @P2 BRA `(.L_x_124) ;  /* 0x0000000000042947 */ /* 0x000fea0003800000 */
[----:B------:R0:W5:Y:S02]  /*11430*/  LDG.E.U8 R6, desc[UR18][R30.64+0x59] ;  /* 0x000059121e067981 */ /* 0x000164000c1e1100 */
.L_x_124:
[----:B------:R-:W-:Y:S05]  /*11440*/  BSYNC B1 ;  /* 0x0000000000017941 */ /* 0x000fea0003800000 */
.L_x_123:
        /* <DEDUP_REMOVED lines=12> */
.L_x_126:
[----:B------:R-:W-:Y:S05]  /*11510*/  BSYNC B1 ;  /* 0x0000000000017941 */ /* 0x000fea0003800000 */
.L_x_125:
        /* <DEDUP_REMOVED lines=12> */
.L_x_128:
[----:B------:R-:W-:Y:S05]  /*115e0*/  BSYNC B1 ;  /* 0x0000000000017941 */ /* 0x000fea0003800000 */
.L_x_127:
        /* <DEDUP_REMOVED lines=12> */
.L_x_130:
[----:B------:R-:W-:Y:S05]  /*116b0*/  BSYNC B1 ;  /* 0x0000000000017941 */ /* 0x000fea0003800000 */
.L_x_129:
        /* <DEDUP_REMOVED lines=12> */
.L_x_132:
[----:B------:R-:W-:Y:S05]  /*11780*/  BSYNC B1 ;  /* 0x0000000000017941 */ /* 0x000fea0003800000 */
.L_x_131:
        /* <DEDUP_REMOVED lines=12> */
.L_x_134:
[----:B------:R-:W-:Y:S05]  /*11850*/  BSYNC B1 ;  /* 0x0000000000017941 */ /* 0x000fea0003800000 */
.L_x_133:
        /* <DEDUP_REMOVED lines=12> */
.L_x_136:
[----:B------:R-:W-:Y:S05]  /*11920*/  BSYNC B1 ;  /* 0x0000000000017941 */ /* 0x000fea0003800000 */
.L_x_135:
        /* <DEDUP_REMOVED lines=12> */
.L_x_138:
[----:B------:R-:W-:Y:S05]  /*119f0*/  BSYNC B1 ;  /* 0x0000000000017941 */ /* 0x000fea0003800000 */
.L_x_137:
        /* <DEDUP_REMOVED lines=12> */
.L_x_140:
[----:B------:R-:W-:Y:S05]  /*11ac0*/  BSYNC B1 ;  /* 0x0000000000017941 */ /* 0x000fea0003800000 */
.L_x_139:
        /* <DEDUP_REMOVED lines=12> */
.L_x_142:
[----:B------:R-:W-:Y:S05]  /*11b90*/  BSYNC B1 ;  /* 0x0000000000017941 */ /* 0x000fea0003800000 */
.L_x_141:
        /* <DEDUP_REMOVED lines=12> */
.L_x_144:
[----:B------:R-:W-:Y:S05]  /*11c60*/  BSYNC B1 ;  /* 0x0000000000017941 */ /* 0x000fea0003800000 */
.L_x_143:
        /* <DEDUP_REMOVED lines=12> */
.L_x_146:
[----:B------:R-:W-:Y:S05]  /*11d30*/  BSYNC B1 ;  /* 0x0000000000017941 */ /* 0x000fea0003800000 */
.L_x_145:
        /* <DEDUP_REMOVED lines=12> */
.L_x_148:
[----:B------:R-:W-:Y:S05]  /*11e00*/  BSYNC B1 ;  /* 0x0000000000017941 */ /* 0x000fea0003800000 */
.L_x_147:
        /* <DEDUP_REMOVED lines=12> */
.L_x_150:
[----:B------:R-:W-:Y:S05]  /*11ed0*/  BSYNC B1 ;  /* 0x0000000000017941 */ /* 0x000fea0003800000 */
.L_x_149:
        /* <DEDUP_REMOVED lines=12> */
.L_x_152:
[----:B------:R-:W-:Y:S05]  /*11fa0*/  BSYNC B1 ;  /* 0x0000000000017941 */ /* 0x000fea0003800000 */
.L_x_151:
        /* <DEDUP_REMOVED lines=12> */
.L_x_154:
[----:B------:R-:W-:Y:S05]  /*12070*/  BSYNC B1 ;  /* 0x0000000000017941 */ /* 0x000fea0003800000 */
.L_x_153:
        /* <DEDUP_REMOVED lines=12> */
.L_x_156:
[----:B------:R-:W-:Y:S05]  /*12140*/  BSYNC B1 ;  /* 0x0000000000017941 */ /* 0x000fea0003800000 */
.L_x_155:
        /* <DEDUP_REMOVED lines=12> */
.L_x_158:
[----:B------:R-:W-:Y:S05]  /*12210*/  BSYNC B1 ;  /* 0x0000000000017941 */ /* 0x000fea0003800000 */
.L_x_157:
        /* <DEDUP_REMOVED lines=12> */
.L_x_160:
[----:B------:R-:W-:Y:S05]  /*122e0*/  BSYNC B1 ;  /* 0x0000000000017941 */ /* 0x000fea0003800000 */
.L_x_159:
        /* <DEDUP_REMOVED lines=12> */
.L_x_162:
[----:B------:R-:W-:Y:S05]  /*123b0*/  BSYNC B1 ;  /* 0x0000000000017941 */ /* 0x000fea0003800000 */
.L_x_161:
        /* <DEDUP_REMOVED lines=12> */
.L_x_164:
[----:B------:R-:W-:Y:S05]  /*12480*/  BSYNC B1 ;  /* 0x0000000000017941 */ /* 0x000fea0003800000 */
.L_x_163:
        /* <DEDUP_REMOVED lines=12> */
.L_x_166:
[----:B------:R-:W-:Y:S05]  /*12550*/  BSYNC B1 ;  /* 0x0000000000017941 */ /* 0x000fea0003800000 */
.L_x_165:
        /* <DEDUP_REMOVED lines=12> */
.L_x_168:
[----:B------:R-:W-:Y:S05]  /*12620*/  BSYNC B1 ;  /* 0x0000000000017941 */ /* 0x000fea0003800000 */
.L_x_167:
        /* <DEDUP_REMOVED lines=12> */
.L_x_170:
[----:B------:R-:W-:Y:S05]  /*126f0*/  BSYNC B1 ;  /* 0x0000000000017941 */ /* 0x000fea0003800000 */
.L_x_169:
        /* <DEDUP_REMOVED lines=12> */
.L_x_172:
[----:B------:R-:W-:Y:S05]  /*127c0*/  BSYNC B1 ;  /* 0x0000000000017941 */ /* 0x000fea0003800000 */
.L_x_171:
        /* <DEDUP_REMOVED lines=12> */
.L_x_174:
[----:B------:R-:W-:Y:S05]  /*12890*/  BSYNC B1 ;  /* 0x0000000000017941 */ /* 0x000fea0003800000 */
.L_x_173:
        /* <DEDUP_REMOVED lines=12> */
.L_x_176:
[----:B------:R-:W-:Y:S05]  /*12960*/  BSYNC B1 ;  /* 0x0000000000017941 */ /* 0x000fea0003800000 */
.L_x_175:
        /* <DEDUP_REMOVED lines=12> */
.L_x_178:
[----:B------:R-:W-:Y:S05]  /*12a30*/  BSYNC B1 ;  /* 0x0000000000017941 */ /* 0x000fea0003800000 */
.L_x_177:
        /* <DEDUP_REMOVED lines=12> */
.L_x_180:
[----:B------:R-:W-:Y:S05]  /*12b00*/  BSYNC B1 ;  /* 0x0000000000017941 */ /* 0x000fea0003800000 */
.L_x_179:
        /* <DEDUP_REMOVED lines=12> */
.L_x_182:
[----:B------:R-:W-:Y:S05]  /*12bd0*/  BSYNC B1 ;  /* 0x0000000000017941 */ /* 0x000fea0003800000 */
.L_x_181:
        /* <DEDUP_REMOVED lines=12> */
.L_x_184:
[----:B------:R-:W-:Y:S05]  /*12ca0*/  BSYNC B1 ;  /* 0x0000000000017941 */ /* 0x000fea0003800000 */
.L_x_183:
        /* <DEDUP_REMOVED lines=12> */
.L_x_186:
[----:B------:R-:W-:Y:S05]  /*12d70*/  BSYNC B1 ;  /* 0x0000000000017941 */ /* 0x000fea0003800000 */
.L_x_185:
        /* <DEDUP_REMOVED lines=12> */
.L_x_188:
[----:B------:R-:W-:Y:S05]  /*12e40*/  BSYNC B1 ;  /* 0x0000000000017941 */ /* 0x000fea0003800000 */
.L_x_187:
        /* <DEDUP_REMOVED lines=12> */
.L_x_190:
[----:B------:R-:W-:Y:S05]  /*12f10*/  BSYNC B1 ;  /* 0x0000000000017941 */ /* 0x000fea0003800000 */
.L_x_189:
        /* <DEDUP_REMOVED lines=12> */
.L_x_192:
[----:B------:R-:W-:Y:S05]  /*12fe0*/  BSYNC B1 ;  /* 0x0000000000017941 */ /* 0x000fea0003800000 */
.L_x_191:
        /* <DEDUP_REMOVED lines=12> */
.L_x_194:
[----:B------:R-:W-:Y:S05]  /*130b0*/  BSYNC B1 ;  /* 0x0000000000017941 */ /* 0x000fea0003800000 */
.L_x_193:
        /* <DEDUP_REMOVED lines=12> */
.L_x_196:
[----:B------:R-:W-:Y:S05]  /*13180*/  BSYNC B1 ;  /* 0x0000000000017941 */ /* 0x000fea0003800000 */
.L_x_195:
        /* <DEDUP_REMOVED lines=12> */
.L_x_198:
[----:B------:R-:W-:Y:S05]  /*13250*/  BSYNC B1 ;  /* 0x0000000000017941 */ /* 0x000fea0003800000 */
.L_x_197:
        /* <DEDUP_REMOVED lines=12> */
.L_x_200:
[----:B------:R-:W-:Y:S05]  /*13320*/  BSYNC B1 ;  /* 0x0000000000017941 */ /* 0x000fea0003800000 */
.L_x_199:
        /* <DEDUP_REMOVED lines=12> */
.L_x_202:
[----:B------:R-:W-:Y:S05]  /*133f0*/  BSYNC B1 ;  /* 0x0000000000017941 */ /* 0x000fea0003800000 */
.L_x_201:
        /* <DEDUP_REMOVED lines=12> */
.L_x_204:
[----:B------:R-:W-:Y:S05]  /*134c0*/  BSYNC B1 ;  /* 0x0000000000017941 */ /* 0x000fea0003800000 */
.L_x_203:
        /* <DEDUP_REMOVED lines=12> */
.L_x_206:
[----:B------:R-:W-:Y:S05]  /*13590*/  BSYNC B1 ;  /* 0x0000000000017941 */ /* 0x000fea0003800000 */
.L_x_205:
        /* <DEDUP_REMOVED lines=12> */
.L_x_208:
[----:B------:R-:W-:Y:S05]  /*13660*/  BSYNC B1 ;  /* 0x0000000000017941 */ /* 0x000fea0003800000 */
.L_x_207:
        /* <DEDUP_REMOVED lines=12> */
.L_x_210:
[----:B------:R-:W-:Y:S05]  /*13730*/  BSYNC B1 ;  /* 0x0000000000017941 */ /* 0x000fea0003800000 */
.L_x_209:
        /* <DEDUP_REMOVED lines=12> */
.L_x_212:
[----:B------:R-:W-:Y:S05]  /*13800*/  BSYNC B1 ;  /* 0x0000000000017941 */ /* 0x000fea0003800000 */
.L_x_211:
        /* <DEDUP_REMOVED lines=12> */
.L_x_214:
[----:B------:R-:W-:Y:S05]  /*138d0*/  BSYNC B1 ;  /* 0x0000000000017941 */ /* 0x000fea0003800000 */
.L_x_213:
        /* <DEDUP_REMOVED lines=12> */
.L_x_216:
[----:B------:R-:W-:Y:S05]  /*139a0*/  BSYNC B1 ;  /* 0x0000000000017941 */ /* 0x000fea0003800000 */
.L_x_215:
        /* <DEDUP_REMOVED lines=12> */
.L_x_218:
[----:B------:R-:W-:Y:S05]  /*13a70*/  BSYNC B1 ;  /* 0x0000000000017941 */ /* 0x000fea0003800000 */
.L_x_217:
        /* <DEDUP_REMOVED lines=12> */
.L_x_220:
[----:B------:R-:W-:Y:S05]  /*13b40*/  BSYNC B1 ;  /* 0x0000000000017941 */ /* 0x000fea0003800000 */
.L_x_219:
        /* <DEDUP_REMOVED lines=12> */
.L_x_222:
[----:B------:R-:W-:Y:S05]  /*13c10*/  BSYNC B1 ;  /* 0x0000000000017941 */ /* 0x000fea0003800000 */
.L_x_221:
        /* <DEDUP_REMOVED lines=12> */
.L_x_224:
[----:B------:R-:W-:Y:S05]  /*13ce0*/  BSYNC B1 ;  /* 0x0000000000017941 */ /* 0x000fea0003800000 */
.L_x_223:
        /* <DEDUP_REMOVED lines=12> */
.L_x_226:
[----:B------:R-:W-:Y:S05]  /*13db0*/  BSYNC B1 ;  /* 0x0000000000017941 */ /* 0x000fea0003800000 */
.L_x_225:
        /* <DEDUP_REMOVED lines=12> */
.L_x_228:
[----:B------:R-:W-:Y:S05]  /*13e80*/  BSYNC B1 ;  /* 0x0000000000017941 */ /* 0x000fea0003800000 */
.L_x_227:
        /* <DEDUP_REMOVED lines=12> */
.L_x_230:
[----:B------:R-:W-:Y:S05]  /*13f50*/  BSYNC B1 ;  /* 0x0000000000017941 */ /* 0x000fea0003800000 */
.L_x_229:
        /* <DEDUP_REMOVED lines=12> */
.L_x_232:
[----:B------:R-:W-:Y:S05]  /*14020*/  BSYNC B1 ;  /* 0x0000000000017941 */ /* 0x000fea0003800000 */
.L_x_231:
        /* <DEDUP_REMOVED lines=12> */
.L_x_234:
[----:B------:R-:W-:Y:S05]  /*140f0*/  BSYNC B1 ;  /* 0x0000000000017941 */ /* 0x000fea0003800000 */
.L_x_233:
        /* <DEDUP_REMOVED lines=12> */
.L_x_236:
[----:B------:R-:W-:Y:S05]  /*141c0*/  BSYNC B1 ;  /* 0x0000000000017941 */ /* 0x000fea0003800000 */
.L_x_235:
        /* <DEDUP_REMOVED lines=12> */
.L_x_238:
[----:B------:R-:W-:Y:S05]  /*14290*/  BSYNC B1 ;  /* 0x0000000000017941 */ /* 0x000fea0003800000 */
.L_x_237:
        /* <DEDUP_REMOVED lines=12> */
.L_x_240:
[----:B------:R-:W-:Y:S05]  /*14360*/  BSYNC B1 ;  /* 0x0000000000017941 */ /* 0x000fea0003800000 */
.L_x_239:
        /* <DEDUP_REMOVED lines=12> */
.L_x_242:
[----:B------:R-:W-:Y:S05]  /*14430*/  BSYNC B1 ;  /* 0x0000000000017941 */ /* 0x000fea0003800000 */
.L_x_241:
        /* <DEDUP_REMOVED lines=12> */
.L_x_244:
[----:B------:R-:W-:Y:S05]  /*14500*/  BSYNC B1 ;  /* 0x0000000000017941 */ /* 0x000fea0003800000 */
.L_x_243:
        /* <DEDUP_REMOVED lines=12> */
.L_x_246:
[----:B------:R-:W-:Y:S05]  /*145d0*/  BSYNC B1 ;  /* 0x0000000000017941 */ /* 0x000fea0003800000 */
.L_x_245:
[----:B0-----:R-:W2:Y:S01]  /*145e0*/  LDL.LU R7, [R1+0x200] ;  /* 0x0002000001077983 */ /* 0x001ea20000300800 */
[----:B-----5:R-:W-:Y:S01]  /*145f0*/  LOP3.LUT R6, R6, 0xff, RZ, 0xc0, !PT ;  /* 0x000000ff06067812 */ /* 0x020fe200078ec0ff */
[----:B------:R-:W-:Y:S01]  /*14600*/  BSSY B1, `(.L_x_247) ;  /* 0x000000b000017945 */ /* 0x000fe20003800000 */
[----:B------:R-:W-:Y:S02]  /*14610*/  ISETP.LT.OR P2, PT, R0, 0xd2, !P1 ;  /* 0x000000d20000780c */ /* 0x000fe40004f41670 */
[----:B------:R-:W-:-:S05]  /*14620*/  F2FP.F16.E4M3.UNPACK_B R6, R6 ;  /* 0x00000006ff06723e */ /* 0x000fca00020006ff */
[----:B------:R-:W-:-:S05]  /*14630*/  HADD2.F32 R6, -RZ, R6.H0_H0 ;  /* 0x20000006ff067230 */ /* 0x000fca0000004100 */
[----:B------:R-:W-:-:S04]  /*14640*/  FMUL R6, R6, UR21 ;  /* 0x0000001506067c20 */ /* 0x000fc80008400000 */
[----:B--2---:R-:W-:-:S05]  /*14650*/  FFMA R6, R7, UR20, R6 ;  /* 0x0000001407067c23 */ /* 0x004fca0008000006 */
[----:B------:R-:W-:Y:S02]  /*14660*/  F2FP.SATFINITE.E4M3.F32.PACK_AB_MERGE_C R7, RZ, R6, RZ ;  /* 0x00000006ff07723e */ /* 0x000fe400048070ff */
[----:B------:R-:W-:-:S03]  /*14670*/  PRMT R6, RZ, 0x7610, R6 ;  /* 0x00007610ff067816 */ /* 0x000fc60000000006 */
[----:B------:R0:W-:Y:S01]  /*14680*/  @!P3 STG.E.U8 desc[UR18][R24.64+0xd0], R7 ;  /* 0x0000d0071800b986 */ /* 0x0001e2000c101112 */
[----:B------:R-:W-:Y:S05]  /*14690*/  @P2 BRA `(.L_x_248) ;  /* 0x0000000000042947 */ /* 0x000fea0003800000 */
[----:B------:R2:W5:Y:S02]  /*146a0*/  LDG.E.U8 R6, desc[UR18][R4.64+0xd1] ;  /* 0x0000d11204067981 */ /* 0x000564000c1e1100 */
.L_x_248:
[----:B------:R-:W-:Y:S05]  /*146b0*/  BSYNC B1 ;  /* 0x0000000000017941 */ /* 0x000fea0003800000 */
.L_x_247:
[----:B0-----:R-:W3:Y:S01]  /*146c0*/  LDL.LU R7, [R1+0x204] ;  /* 0x0002040001077983 */ /* 0x001ee20000300800 */
[----:B-----5:R-:W-:Y:S01]  /*146d0*/  LOP3.LUT R6, R6, 0xff, RZ, 0xc0, !PT ;  /* 0x000000ff06067812 */ /* 0x020fe200078ec0ff */
[----:B------:R-:W-:Y:S01]  /*146e0*/  BSSY B1, `(.L_x_249) ;  /* 0x000000b000017945 */ /* 0x000fe20003800000 */
[----:B------:R-:W-:Y:S02]  /*146f0*/  ISETP.LT.OR P3, PT, R0, 0xd9, !P0 ;  /* 0x000000d90000780c */ /* 0x000fe40004761670 */
[----:B------:R-:W-:-:S05]  /*14700*/  F2FP.F16.E4M3.UNPACK_B R6, R6 ;  /* 0x00000006ff06723e */ /* 0x000fca00020006ff */
[----:B------:R-:W-:-:S05]  /*14710*/  HADD2.F32 R6, -RZ, R6.H0_H0 ;  /* 0x20000006ff067230 */ /* 0x000fca0000004100 */
[----:B------:R-:W-:-:S04]  /*14720*/  FMUL R6, R6, UR21 ;  /* 0x0000001506067c20 */ /* 0x000fc80008400000 */
[----:B---3--:R-:W-:-:S05]  /*14730*/  FFMA R6, R7, UR20, R6 ;  /* 0x0000001407067c23 */ /* 0x008fca0008000006 */
[----:B------:R-:W-:Y:S02]  /*14740*/  F2FP.SATFINITE.E4M3.F32.PACK_AB_MERGE_C R7, RZ, R6, RZ ;  /* 0x00000006ff07723e */ /* 0x000fe400048070ff */
[----:B------:R-:W-:-:S03]  /*14750*/  PRMT R6, RZ, 0x7610, R6 ;  /* 0x00007610ff067816 */ /* 0x000fc60000000006 */
[----:B------:R0:W-:Y:S01]  /*14760*/  @!P2 STG.E.U8 desc[UR18][R24.64+0xd1], R7 ;  /* 0x0000d1071800a986 */ /* 0x0001e2000c101112 */
[----:B------:R-:W-:Y:S05]  /*14770*/  @P3 BRA `(.L_x_250) ;  /* 0x0000000000043947 */ /* 0x000fea0003800000 */
[----:B------:R3:W5:Y:S02]  /*14780*/  LDG.E.U8 R6, desc[UR18][R30.64+0xd8] ;  /* 0x0000d8121e067981 */ /* 0x000764000c1e1100 */
.L_x_250:
[----:B------:R-:W-:Y:S05]  /*14790*/  BSYNC B1 ;  /* 0x0000000000017941 */ /* 0x000fea0003800000 */
.L_x_249:
        /* <DEDUP_REMOVED lines=13> */
.L_x_252:
[----:B------:R-:W-:Y:S05]  /*14870*/  BSYNC B1 ;  /* 0x0000000000017941 */ /* 0x000fea0003800000 */
.L_x_251:
        /* <DEDUP_REMOVED lines=13> */
.L_x_254:
[----:B------:R-:W-:Y:S05]  /*14950*/  BSYNC B1 ;  /* 0x0000000000017941 */ /* 0x000fea0003800000 */
.L_x_253:
        /* <DEDUP_REMOVED lines=13> */
.L_x_256:
[----:B------:R-:W-:Y:S05]  /*14a30*/  BSYNC B1 ;  /* 0x0000000000017941 */ /* 0x000fea0003800000 */
.L_x_255:
        /* <DEDUP_REMOVED lines=13> */
.L_x_258:
[----:B------:R-:W-:Y:S05]  /*14b10*/  BSYNC B1 ;  /* 0x0000000000017941 */ /* 0x000fea0003800000 */
.L_x_257:
        /* <DEDUP_REMOVED lines=13> */
.L_x_260:
[----:B------:R-:W-:Y:S05]  /*14bf0*/  BSYNC B1 ;  /* 0x0000000000017941 */ /* 0x000fea0003800000 */
.L_x_259:
        /* <DEDUP_REMOVED lines=13> */
.L_x_262:
[----:B------:R-:W-:Y:S05]  /*14cd0*/  BSYNC B1 ;  /* 0x0000000000017941 */ /* 0x000fea0003800000 */
.L_x_261:
        /* <DEDUP_REMOVED lines=13> */
.L_x_264:
[----:B------:R-:W-:Y:S05]  /*14db0*/  BSYNC B1 ;  /* 0x0000000000017941 */ /* 0x000fea0003800000 */
.L_x_263:
        /* <DEDUP_REMOVED lines=13> */
.L_x_266:
[----:B------:R-:W-:Y:S05]  /*14e90*/  BSYNC B1 ;  /* 0x0000000000017941 */ /* 0x000fea0003800000 */
.L_x_265:
        /* <DEDUP_REMOVED lines=13> */
.L_x_268:
[----:B------:R-:W-:Y:S05]  /*14f70*/  BSYNC B1 ;  /* 0x0000000000017941 */ /* 0x000fea0003800000 */
.L_x_267:
        /* <DEDUP_REMOVED lines=13> */
.L_x_270:
[----:B------:R-:W-:Y:S05]  /*15050*/  BSYNC B1 ;  /* 0x0000000000017941 */ /* 0x000fea0003800000 */
.L_x_269:
        /* <DEDUP_REMOVED lines=13> */
.L_x_272:
[----:B------:R-:W-:Y:S05]  /*15130*/  BSYNC B1 ;  /* 0x0000000000017941 */ /* 0x000fea0003800000 */
.L_x_271:
        /* <DEDUP_REMOVED lines=13> */
.L_x_274:
[----:B------:R-:W-:Y:S05]  /*15210*/  BSYNC B1 ;  /* 0x0000000000017941 */ /* 0x000fea0003800000 */
.L_x_273:
        /* <DEDUP_REMOVED lines=13> */
.L_x_276:
[----:B------:R-:W-:Y:S05]  /*152f0*/  BSYNC B1 ;  /* 0x0000000000017941 */ /* 0x000fea0003800000 */
.L_x_275:
        /* <DEDUP_REMOVED lines=13> */
.L_x_278:
[----:B------:R-:W-:Y:S05]  /*153d0*/  BSYNC B1 ;  /* 0x0000000000017941 */ /* 0x000fea0003800000 */
.L_x_277:
        /* <DEDUP_REMOVED lines=13> */
.L_x_280:
[----:B------:R-:W-:Y:S05]  /*154b0*/  BSYNC B1 ;  /* 0x0000000000017941 */ /* 0x000fea0003800000 */
.L_x_279:
        /* <DEDUP_REMOVED lines=13> */
.L_x_282:
[----:B------:R-:W-:Y:S05]  /*15590*/  BSYNC B1 ;  /* 0x0000000000017941 */ /* 0x000fea0003800000 */
.L_x_281:
        /* <DEDUP_REMOVED lines=13> */
.L_x_284:
[----:B------:R-:W-:Y:S05]  /*15670*/  BSYNC B1 ;  /* 0x0000000000017941 */ /* 0x000fea0003800000 */
.L_x_283:
        /* <DEDUP_REMOVED lines=13> */
.L_x_286:
[----:B------:R-:W-:Y:S05]  /*15750*/  BSYNC B1 ;  /* 0x0000000000017941 */ /* 0x000fea0003800000 */
.L_x_285:
[----:B0-----:R-:W2:Y:S01]  /*15760*/  LDL.LU R3, [R1+0x250] ;  /* 0x0002500001037983 */ /* 0x001ea20000300800 */
[----:B-----5:R-:W-:Y:S01]  /*15770*/  LOP3.LUT R6, R6, 0xff, RZ, 0xc0, !PT ;  /* 0x000000ff06067812 */ /* 0x020fe200078ec0ff */
[----:B------:R-:W-:Y:S01]  /*15780*/  BSSY B1, `(.L_x_287) ;  /* 0x000000b000017945 */ /* 0x000fe20003800000 */
[----:B------:R-:W-:Y:S02]  /*15790*/  ISETP.LT.OR P1, PT, R0, 0xfa, !P1 ;  /* 0x000000fa0000780c */ /* 0x000fe40004f21670 */
[----:B------:R-:W-:Y:S02]  /*157a0*/  F2FP.F16.E4M3.UNPACK_B R6, R6 ;  /* 0x00000006ff06723e */ /* 0x000fe400020006ff */
[----:B------:R-:W-:-:S03]  /*157b0*/  PRMT R2, RZ, 0x7610, R2 ;  /* 0x00007610ff027816 */ /* 0x000fc60000000002 */
[----:B------:R-:W-:-:S05]  /*157c0*/  HADD2.F32 R6, -RZ, R6.H0_H0 ;  /* 0x20000006ff067230 */ /* 0x000fca0000004100 */
[----:B------:R-:W-:-:S04]  /*157d0*/  FMUL R6, R6, UR21 ;  /* 0x0000001506067c20 */ /* 0x000fc80008400000 */
[----:B--2---:R-:W-:-:S05]  /*157e0*/  FFMA R6, R3, UR20, R6 ;  /* 0x0000001403067c23 */ /* 0x004fca0008000006 */
[----:B------:R-:W-:-:S05]  /*157f0*/  F2FP.SATFINITE.E4M3.F32.PACK_AB_MERGE_C R3, RZ, R6, RZ ;  /* 0x00000006ff03723e */ /* 0x000fca00048070ff */
[----:B------:R0:W-:Y:S01]  /*15800*/  @!P2 STG.E.U8 desc[UR18][R24.64+0xf8], R3 ;  /* 0x0000f8031800a986 */ /* 0x0001e2000c101112 */
[----:B------:R-:W-:Y:S05]  /*15810*/  @P1 BRA `(.L_x_288) ;  /* 0x0000000000041947 */ /* 0x000fea0003800000 */
[----:B------:R2:W5:Y:S02]  /*15820*/  LDG.E.U8 R2, desc[UR18][R4.64+0xf9] ;  /* 0x0000f91204027981 */ /* 0x000564000c1e1100 */
.L_x_288:
[----:B------:R-:W-:Y:S05]  /*15830*/  BSYNC B1 ;  /* 0x0000000000017941 */ /* 0x000fea0003800000 */
.L_x_287:
[----:B------:R-:W2:Y:S01]  /*15840*/  LDL.LU R7, [R1+0x254] ;  /* 0x0002540001077983 */ /* 0x000ea20000300800 */
[----:B-----5:R-:W-:Y:S01]  /*15850*/  LOP3.LUT R2, R2, 0xff, RZ, 0xc0, !PT ;  /* 0x000000ff02027812 */ /* 0x020fe200078ec0ff */
[----:B------:R-:W-:Y:S01]  /*15860*/  BSSY B1, `(.L_x_289) ;  /* 0x0000013000017945 */ /* 0x000fe20003800000 */
[----:B--234-:R-:W-:Y:S02]  /*15870*/  IADD3 R5, P0, R33, 0x80, RZ ;  /* 0x0000008021057810 */ /* 0x01cfe40007f1e0ff */
[----:B------:R-:W-:-:S03]  /*15880*/  F2FP.F16.E4M3.UNPACK_B R2, R2 ;  /* 0x00000002ff02723e */ /* 0x000fc600020006ff */
[----:B0-----:R-:W-:Y:S01]  /*15890*/  IMAD.X R3, RZ, RZ, R35, P0 ;  /* 0x000000ffff037224 */ /* 0x001fe200000e0623 */
[----:B------:R-:W-:Y:S01]  /*158a0*/  ISETP.GE.AND P0, PT, R32, 0x81, PT ;  /* 0x000000812000780c */ /* 0x000fe20003f06270 */
[----:B------:R-:W-:Y:S02]  /*158b0*/  HADD2.F32 R2, -RZ, R2.H0_H0 ;  /* 0x20000002ff027230 */ /* 0x000fe40000004100 */
[----:B------:R-:W-:Y:S01]  /*158c0*/  IMAD R6, R3, UR6, RZ ;  /* 0x0000000603067c24 */ /* 0x000fe2000f8e02ff */
[----:B------:R-:W-:Y:S02]  /*158d0*/  ISETP.LT.OR P3, PT, R0, 0x1, !P0 ;  /* 0x000000010000780c */ /* 0x000fe40004761670 */
[----:B------:R-:W-:Y:S01]  /*158e0*/  FMUL R4, R2, UR21 ;  /* 0x0000001502047c20 */ /* 0x000fe20008400000 */
[----:B------:R-:W-:-:S04]  /*158f0*/  IMAD.WIDE.U32 R2, R5, UR6, R36 ;  /* 0x0000000605027c25 */ /* 0x000fc8000f8e0024 */
[----:B------:R-:W-:Y:S01]  /*15900*/  IMAD R5, R5, UR7, R6 ;  /* 0x0000000705057c24 */ /* 0x000fe2000f8e0206 */
[----:B------:R-:W-:-:S04]  /*15910*/  IADD3 R2, P2, R2, UR8, RZ ;  /* 0x0000000802027c10 */ /* 0x000fc8000ff5e0ff */
[----:B------:R-:W-:Y:S01]  /*15920*/  IADD3.X R3, R3, UR9, R5, P2, !PT ;  /* 0x0000000903037c10 */ /* 0x000fe200097fe405 */
[----:B------:R-:W-:-:S05]  /*15930*/  FFMA R4, R7, UR20, R4 ;  /* 0x0000001407047c23 */ /* 0x000fca0008000004 */
[----:B------:R-:W-:Y:S02]  /*15940*/  F2FP.SATFINITE.E4M3.F32.PACK_AB_MERGE_C R7, RZ, R4, RZ ;  /* 0x00000004ff07723e */ /* 0x000fe400048070ff */
[----:B------:R-:W-:-:S03]  /*15950*/  PRMT R4, RZ, 0x7610, R4 ;  /* 0x00007610ff047816 */ /* 0x000fc60000000004 */
[----:B------:R0:W-:Y:S01]  /*15960*/  @!P1 STG.E.U8 desc[UR18][R24.64+0xf9], R7 ;  /* 0x0000f90718009986 */ /* 0x0001e2000c101112 */
[----:B------:R-:W-:Y:S05]  /*15970*/  @P3 BRA `(.L_x_290) ;  /* 0x0000000000043947 */ /* 0x000fea0003800000 */
[----:B------:R2:W5:Y:S02]  /*15980*/  LDG.E.U8 R4, desc[UR18][R2.64] ;  /* 0x0000001202047981 */ /* 0x000564000c1e1100 */
.L_x_290:
[----:B------:R-:W-:Y:S05]  /*15990*/  BSYNC B1 ;  /* 0x0000000000017941 */ /* 0x000fea0003800000 */
.L_x_289:
[----:B------:R-:W3:Y:S01]  /*159a0*/  LDL.LU R5, [R1+0x258] ;  /* 0x0002580001057983 */ /* 0x000ee20000300800 */
        /* <DEDUP_REMOVED lines=12> */
.L_x_292:
[----:B------:R-:W-:Y:S05]  /*15a70*/  BSYNC B1 ;  /* 0x0000000000017941 */ /* 0x000fea0003800000 */
.L_x_291:
[----:B---3--:R-:W3:Y:S01]  /*15a80*/  LDL.LU R5, [R1+0x25c] ;  /* 0x00025c0001057983 */ /* 0x008ee20000300800 */
[----:B-----5:R-:W-:Y:S01]  /*15a90*/  LOP3.LUT R4, R4, 0xff, RZ, 0xc0, !PT ;  /* 0x000000ff04047812 */ /* 0x020fe200078ec0ff */
[----:B------:R-:W-:Y:S01]  /*15aa0*/  BSSY B1, `(.L_x_293) ;  /* 0x0000013000017945 */ /* 0x000fe20003800000 */
[----:B------:R-:W-:Y:S02]  /*15ab0*/  IADD3 R33, P1, R33, 0x88, RZ ;  /* 0x0000008821217810 */ /* 0x000fe40007f3e0ff */
[----:B------:R-:W-:Y:S02]  /*15ac0*/  F2FP.F16.E4M3.UNPACK_B R4, R4 ;  /* 0x00000004ff04723e */ /* 0x000fe400020006ff */
[----:B------:R-:W-:Y:S01]  /*15ad0*/  PRMT R6, RZ, 0x7610, R6 ;  /* 0x00007610ff067816 */ /* 0x000fe20000000006 */
[----:B------:R-:W-:Y:S01]  /*15ae0*/  IMAD.X R34, RZ, RZ, R35, P1 ;  /* 0x000000ffff227224 */ /* 0x000fe200008e0623 */
[----:B------:R-:W-:Y:S01]  /*15af0*/  ISETP.GE.AND P1, PT, R32, 0x89, PT ;  /* 0x000000892000780c */ /* 0x000fe20003f26270 */
[----:B------:R-:W-:-:S02]  /*15b00*/  HADD2.F32 R4, -RZ, R4.H0_H0 ;  /* 0x20000004ff047230 */ /* 0x000fc40000004100 */
[----:B------:R-:W-:Y:S01]  /*15b10*/  IMAD R34, R34, UR6, RZ ;  /* 0x0000000622227c24 */ /* 0x000fe2000f8e02ff */
[----:B------:R-:W-:Y:S01]  /*15b20*/  ISETP.LT.OR P5, PT, R0, 0x1, !P1 ;  /* 0x000000010000780c */ /* 0x000fe20004fa1670 */
[----:B------:R-:W-:-:S04]  /*15b30*/  IMAD.WIDE.U32 R36, R33, UR6, R36 ;  /* 0x0000000621247c25 */ /* 0x000fc8000f8e0024 */
[----:B------:R-:W-:Y:S01]  /*15b40*/  FMUL R4, R4, UR21 ;  /* 0x0000001504047c20 */ /* 0x000fe20008400000 */
[----:B------:R-:W-:-:S03]  /*15b50*/  IMAD R33, R33, UR7, R34 ;  /* 0x0000000721217c24 */ /* 0x000fc6000f8e0222 */
[----:B---3--:R-:W-:Y:S01]  /*15b60*/  FFMA R5, R5, UR20, R4 ;  /* 0x0000001405057c23 */ /* 0x008fe20008000004 */
[----:B------:R-:W-:-:S04]  /*15b70*/  IADD3 R4, P3, R36, UR8, RZ ;  /* 0x0000000824047c10 */ /* 0x000fc8000ff7e0ff */
[----:B0-----:R-:W-:Y:S02]  /*15b80*/  F2FP.SATFINITE.E4M3.F32.PACK_AB_MERGE_C R7, RZ, R5, RZ ;  /* 0x00000005ff07723e */ /* 0x001fe400048070ff */
[----:B------:R-:W-:-:S03]  /*15b90*/  IADD3.X R5, R37, UR9, R33, P3, !PT ;  /* 0x0000000925057c10 */ /* 0x000fc60009ffe421 */
[----:B------:R0:W-:Y:S01]  /*15ba0*/  @!P2 STG.E.U8 desc[UR18][R28.64+0x1], R7 ;  /* 0x000001071c00a986 */ /* 0x0001e2000c101112 */
[----:B------:R-:W-:Y:S05]  /*15bb0*/  @P5 BRA `(.L_x_294) ;  /* 0x0000000000045947 */ /* 0x000fea0003800000 */
[----:B------:R3:W5:Y:S02]  /*15bc0*/  LDG.E.U8 R6, desc[UR18][R4.64] ;  /* 0x0000001204067981 */ /* 0x000764000c1e1100 */
.L_x_294:
[----:B------:R-:W-:Y:S05]  /*15bd0*/  BSYNC B1 ;  /* 0x0000000000017941 */ /* 0x000fea0003800000 */
.L_x_293:
        /* <DEDUP_REMOVED lines=13> */
.L_x_296:
[----:B------:R-:W-:Y:S05]  /*15cb0*/  BSYNC B1 ;  /* 0x0000000000017941 */ /* 0x000fea0003800000 */
.L_x_295:
        /* <DEDUP_REMOVED lines=13> */
.L_x_298:
[----:B------:R-:W-:Y:S05]  /*15d90*/  BSYNC B1 ;  /* 0x0000000000017941 */ /* 0x000fea0003800000 */
.L_x_297:
        /* <DEDUP_REMOVED lines=13> */
.L_x_300:
[----:B------:R-:W-:Y:S05]  /*15e70*/  BSYNC B1 ;  /* 0x0000000000017941 */ /* 0x000fea0003800000 */
.L_x_299:
        /* <DEDUP_REMOVED lines=13> */
.L_x_302:
[----:B------:R-:W-:Y:S05]  /*15f50*/  BSYNC B1 ;  /* 0x0000000000017941 */ /* 0x000fea0003800000 */
.L_x_301:
        /* <DEDUP_REMOVED lines=13> */
.L_x_304:
[----:B------:R-:W-:Y:S05]  /*16030*/  BSYNC B1 ;  /* 0x0000000000017941 */ /* 0x000fea0003800000 */
.L_x_303:
        /* <DEDUP_REMOVED lines=13> */
.L_x_306:
[----:B------:R-:W-:Y:S05]  /*16110*/  BSYNC B1 ;  /* 0x0000000000017941 */ /* 0x000fea0003800000 */
.L_x_305:
        /* <DEDUP_REMOVED lines=13> */
.L_x_308:
[----:B------:R-:W-:Y:S05]  /*161f0*/  BSYNC B1 ;  /* 0x0000000000017941 */ /* 0x000fea0003800000 */
.L_x_307:
        /* <DEDUP_REMOVED lines=13> */
.L_x_310:
[----:B------:R-:W-:Y:S05]  /*162d0*/  BSYNC B1 ;  /* 0x0000000000017941 */ /* 0x000fea0003800000 */
.L_x_309:
        /* <DEDUP_REMOVED lines=13> */
.L_x_312:
[----:B------:R-:W-:Y:S05]  /*163b0*/  BSYNC B1 ;  /* 0x0000000000017941 */ /* 0x000fea0003800000 */
.L_x_311:
        /* <DEDUP_REMOVED lines=13> */
.L_x_314:
[----:B------:R-:W-:Y:S05]  /*16490*/  BSYNC B1 ;  /* 0x0000000000017941 */ /* 0x000fea0003800000 */
.L_x_313:
        /* <DEDUP_REMOVED lines=13> */
.L_x_316:
[----:B------:R-:W-:Y:S05]  /*16570*/  BSYNC B1 ;  /* 0x0000000000017941 */ /* 0x000fea0003800000 */
.L_x_315:
        /* <DEDUP_REMOVED lines=13> */
.L_x_318:
[----:B------:R-:W-:Y:S05]  /*16650*/  BSYNC B1 ;  /* 0x0000000000017941 */ /* 0x000fea0003800000 */
.L_x_317:
        /* <DEDUP_REMOVED lines=13> */
.L_x_320:
[----:B------:R-:W-:Y:S05]  /*16730*/  BSYNC B1 ;  /* 0x0000000000017941 */ /* 0x000fea0003800000 */
.L_x_319:
        /* <DEDUP_REMOVED lines=13> */
.L_x_322:
[----:B------:R-:W-:Y:S05]  /*16810*/  BSYNC B1 ;  /* 0x0000000000017941 */ /* 0x000fea0003800000 */
.L_x_321:
        /* <DEDUP_REMOVED lines=13> */
.L_x_324:
[----:B------:R-:W-:Y:S05]  /*168f0*/  BSYNC B1 ;  /* 0x0000000000017941 */ /* 0x000fea0003800000 */
.L_x_323:
        /* <DEDUP_REMOVED lines=13> */
.L_x_326:
[----:B------:R-:W-:Y:S05]  /*169d0*/  BSYNC B1 ;  /* 0x0000000000017941 */ /* 0x000fea0003800000 */
.L_x_325:
        /* <DEDUP_REMOVED lines=13> */
.L_x_328:
[----:B------:R-:W-:Y:S05]  /*16ab0*/  BSYNC B1 ;  /* 0x0000000000017941 */ /* 0x000fea0003800000 */
.L_x_327:
        /* <DEDUP_REMOVED lines=13> */
.L_x_330:
[----:B------:R-:W-:Y:S05]  /*16b90*/  BSYNC B1 ;  /* 0x0000000000017941 */ /* 0x000fea0003800000 */
.L_x_329:
        /* <DEDUP_REMOVED lines=13> */
.L_x_332:
[----:B------:R-:W-:Y:S05]  /*16c70*/  BSYNC B1 ;  /* 0x0000000000017941 */ /* 0x000fea0003800000 */
.L_x_331:
        /* <DEDUP_REMOVED lines=13> */
.L_x_334:
[----:B------:R-:W-:Y:S05]  /*16d50*/  BSYNC B1 ;  /* 0x0000000000017941 */ /* 0x000fea0003800000 */
.L_x_333:
        /* <DEDUP_REMOVED lines=13> */
.L_x_336:
[----:B------:R-:W-:Y:S05]  /*16e30*/  BSYNC B1 ;  /* 0x0000000000017941 */ /* 0x000fea0003800000 */
.L_x_335:
        /* <DEDUP_REMOVED lines=13> */
.L_x_338:
[----:B------:R-:W-:Y:S05]  /*16f10*/  BSYNC B1 ;  /* 0x0000000000017941 */ /* 0x000fea0003800000 */
.L_x_337:
        /* <DEDUP_REMOVED lines=13> */
.L_x_340:
[----:B------:R-:W-:Y:S05]  /*16ff0*/  BSYNC B1 ;  /* 0x0000000000017941 */ /* 0x000fea0003800000 */
.L_x_339:
        /* <DEDUP_REMOVED lines=13> */
.L_x_342:
[----:B------:R-:W-:Y:S05]  /*170d0*/  BSYNC B1 ;  /* 0x0000000000017941 */ /* 0x000fea0003800000 */
.L_x_341:
        /* <DEDUP_REMOVED lines=13> */
.L_x_344:
[----:B------:R-:W-:Y:S05]  /*171b0*/  BSYNC B1 ;  /* 0x0000000000017941 */ /* 0x000fea0003800000 */
.L_x_343:
        /* <DEDUP_REMOVED lines=13> */
.L_x_346:
[----:B------:R-:W-:Y:S05]  /*17290*/  BSYNC B1 ;  /* 0x0000000000017941 */ /* 0x000fea0003800000 */
.L_x_345:
        /* <DEDUP_REMOVED lines=13> */
.L_x_348:
[----:B------:R-:W-:Y:S05]  /*17370*/  BSYNC B1 ;  /* 0x0000000000017941 */ /* 0x000fea0003800000 */
.L_x_347:
        /* <DEDUP_REMOVED lines=13> */
.L_x_350:
[----:B------:R-:W-:Y:S05]  /*17450*/  BSYNC B1 ;  /* 0x0000000000017941 */ /* 0x000fea0003800000 */
.L_x_349:
        /* <DEDUP_REMOVED lines=13> */
.L_x_352:
[----:B------:R-:W-:Y:S05]  /*17530*/  BSYNC B1 ;  /* 0x0000000000017941 */ /* 0x000fea0003800000 */
.L_x_351:
        /* <DEDUP_REMOVED lines=13> */
.L_x_354:
[----:B------:R-:W-:Y:S05]  /*17610*/  BSYNC B1 ;  /* 0x0000000000017941 */ /* 0x000fea0003800000 */
.L_x_353:
        /* <DEDUP_REMOVED lines=13> */
.L_x_356:
[----:B------:R-:W-:Y:S05]  /*176f0*/  BSYNC B1 ;  /* 0x0000000000017941 */ /* 0x000fea0003800000 */
.L_x_355:
        /* <DEDUP_REMOVED lines=13> */
.L_x_358:
[----:B------:R-:W-:Y:S05]  /*177d0*/  BSYNC B1 ;  /* 0x0000000000017941 */ /* 0x000fea0003800000 */
.L_x_357:
        /* <DEDUP_REMOVED lines=13> */
.L_x_360:
[----:B------:R-:W-:Y:S05]  /*178b0*/  BSYNC B1 ;  /* 0x0000000000017941 */ /* 0x000fea0003800000 */
.L_x_359:
        /* <DEDUP_REMOVED lines=13> */
.L_x_362:
[----:B------:R-:W-:Y:S05]  /*17990*/  BSYNC B1 ;  /* 0x0000000000017941 */ /* 0x000fea0003800000 */
.L_x_361:
        /* <DEDUP_REMOVED lines=13> */
.L_x_364:
[----:B------:R-:W-:Y:S05]  /*17a70*/  BSYNC B1 ;  /* 0x0000000000017941 */ /* 0x000fea0003800000 */
.L_x_363:
        /* <DEDUP_REMOVED lines=13> */
.L_x_366:
[----:B------:R-:W-:Y:S05]  /*17b50*/  BSYNC B1 ;  /* 0x0000000000017941 */ /* 0x000fea0003800000 */
.L_x_365:
        /* <DEDUP_REMOVED lines=13> */
.L_x_368:
[----:B------:R-:W-:Y:S05]  /*17c30*/  BSYNC B1 ;  /* 0x0000000000017941 */ /* 0x000fea0003800000 */
.L_x_367:
        /* <DEDUP_REMOVED lines=13> */
.L_x_370:
[----:B------:R-:W-:Y:S05]  /*17d10*/  BSYNC B1 ;  /* 0x0000000000017941 */ /* 0x000fea0003800000 */
.L_x_369:
        /* <DEDUP_REMOVED lines=13> */
.L_x_372:
[----:B------:R-:W-:Y:S05]  /*17df0*/  BSYNC B1 ;  /* 0x0000000000017941 */ /* 0x000fea0003800000 */
.L_x_371:
        /* <DEDUP_REMOVED lines=13> */
.L_x_374:
[----:B------:R-:W-:Y:S05]  /*17ed0*/  BSYNC B1 ;  /* 0x0000000000017941 */ /* 0x000fea0003800000 */
.L_x_373:
        /* <DEDUP_REMOVED lines=13> */
.L_x_376:
[----:B------:R-:W-:Y:S05]  /*17fb0*/  BSYNC B1 ;  /* 0x0000000000017941 */ /* 0x000fea0003800000 */
.L_x_375:
        /* <DEDUP_REMOVED lines=13> */
.L_x_378:
[----:B------:R-:W-:Y:S05]  /*18090*/  BSYNC B1 ;  /* 0x0000000000017941 */ /* 0x000fea0003800000 */
.L_x_377:
        /* <DEDUP_REMOVED lines=13> */
.L_x_380:
[----:B------:R-:W-:Y:S05]  /*18170*/  BSYNC B1 ;  /* 0x0000000000017941 */ /* 0x000fea0003800000 */
.L_x_379:
        /* <DEDUP_REMOVED lines=13> */
.L_x_382:
[----:B------:R-:W-:Y:S05]  /*18250*/  BSYNC B1 ;  /* 0x0000000000017941 */ /* 0x000fea0003800000 */
.L_x_381:
        /* <DEDUP_REMOVED lines=13> */
.L_x_384:
[----:B------:R-:W-:Y:S05]  /*18330*/  BSYNC B1 ;  /* 0x0000000000017941 */ /* 0x000fea0003800000 */
.L_x_383:
        /* <DEDUP_REMOVED lines=13> */
.L_x_386:
[----:B------:R-:W-:Y:S05]  /*18410*/  BSYNC B1 ;  /* 0x0000000000017941 */ /* 0x000fea0003800000 */
.L_x_385:
        /* <DEDUP_REMOVED lines=13> */
.L_x_388:
[----:B------:R-:W-:Y:S05]  /*184f0*/  BSYNC B1 ;  /* 0x0000000000017941 */ /* 0x000fea0003800000 */
.L_x_387:
        /* <DEDUP_REMOVED lines=13> */
.L_x_390:
[----:B------:R-:W-:Y:S05]  /*185d0*/  BSYNC B1 ;  /* 0x0000000000017941 */ /* 0x000fea0003800000 */
.L_x_389:
        /* <DEDUP_REMOVED lines=13> */
.L_x_392:
[----:B------:R-:W-:Y:S05]  /*186b0*/  BSYNC B1 ;  /* 0x0000000000017941 */ /* 0x000fea0003800000 */
.L_x_391:
        /* <DEDUP_REMOVED lines=13> */
.L_x_394:
[----:B------:R-:W-:Y:S05]  /*18790*/  BSYNC B1 ;  /* 0x0000000000017941 */ /* 0x000fea0003800000 */
.L_x_393:
        /* <DEDUP_REMOVED lines=13> */
.L_x_396:
[----:B------:R-:W-:Y:S05]  /*18870*/  BSYNC B1 ;  /* 0x0000000000017941 */ /* 0x000fea0003800000 */
.L_x_395:
        /* <DEDUP_REMOVED lines=13> */
.L_x_398:
[----:B------:R-:W-:Y:S05]  /*18950*/  BSYNC B1 ;  /* 0x0000000000017941 */ /* 0x000fea0003800000 */
.L_x_397:
        /* <DEDUP_REMOVED lines=13> */
.L_x_400:
[----:B------:R-:W-:Y:S05]  /*18a30*/  BSYNC B1 ;  /* 0x0000000000017941 */ /* 0x000fea0003800000 */
.L_x_399:
        /* <DEDUP_REMOVED lines=13> */
.L_x_402:
[----:B------:R-:W-:Y:S05]  /*18b10*/  BSYNC B1 ;  /* 0x0000000000017941 */ /* 0x000fea0003800000 */
.L_x_401:
        /* <DEDUP_REMOVED lines=13> */
.L_x_404:
[----:B------:R-:W-:Y:S05]  /*18bf0*/  BSYNC B1 ;  /* 0x0000000000017941 */ /* 0x000fea0003800000 */
.L_x_403:
        /* <DEDUP_REMOVED lines=13> */
.L_x_406:
[----:B------:R-:W-:Y:S05]  /*18cd0*/  BSYNC B1 ;  /* 0x0000000000017941 */ /* 0x000fea0003800000 */
.L_x_405:
        /* <DEDUP_REMOVED lines=13> */
.L_x_408:
[----:B------:R-:W-:Y:S05]  /*18db0*/  BSYNC B1 ;  /* 0x0000000000017941 */ /* 0x000fea0003800000 */
.L_x_407:
        /* <DEDUP_REMOVED lines=13> */
.L_x_410:
[----:B------:R-:W-:Y:S05]  /*18e90*/  BSYNC B1 ;  /* 0x0000000000017941 */ /* 0x000fea0003800000 */
.L_x_409:
        /* <DEDUP_REMOVED lines=13> */
.L_x_412:
[----:B------:R-:W-:Y:S05]  /*18f70*/  BSYNC B1 ;  /* 0x0000000000017941 */ /* 0x000fea0003800000 */
.L_x_411:
        /* <DEDUP_REMOVED lines=13> */
.L_x_414:
[----:B------:R-:W-:Y:S05]  /*19050*/  BSYNC B1 ;  /* 0x0000000000017941 */ /* 0x000fea0003800000 */
.L_x_413:
        /* <DEDUP_REMOVED lines=13> */
.L_x_416:
[----:B------:R-:W-:Y:S05]  /*19130*/  BSYNC B1 ;  /* 0x0000000000017941 */ /* 0x000fea0003800000 */
.L_x_415:
        /* <DEDUP_REMOVED lines=13> */
.L_x_418:
[----:B------:R-:W-:Y:S05]  /*19210*/  BSYNC B1 ;  /* 0x0000000000017941 */ /* 0x000fea0003800000 */
.L_x_417:
        /* <DEDUP_REMOVED lines=13> */
.L_x_420:
[----:B------:R-:W-:Y:S05]  /*192f0*/  BSYNC B1 ;  /* 0x0000000000017941 */ /* 0x000fea0003800000 */
.L_x_419:
        /* <DEDUP_REMOVED lines=13> */
.L_x_422:
[----:B------:R-:W-:Y:S05]  /*193d0*/  BSYNC B1 ;  /* 0x0000000000017941 */ /* 0x000fea0003800000 */
.L_x_421:
        /* <DEDUP_REMOVED lines=13> */
.L_x_424:
[----:B------:R-:W-:Y:S05]  /*194b0*/  BSYNC B1 ;  /* 0x0000000000017941 */ /* 0x000fea0003800000 */
.L_x_423:
        /* <DEDUP_REMOVED lines=13> */
.L_x_426:
[----:B------:R-:W-:Y:S05]  /*19590*/  BSYNC B1 ;  /* 0x0000000000017941 */ /* 0x000fea0003800000 */
.L_x_425:
        /* <DEDUP_REMOVED lines=13> */
.L_x_428:
[----:B------:R-:W-:Y:S05]  /*19670*/  BSYNC B1 ;  /* 0x0000000000017941 */ /* 0x000fea0003800000 */
.L_x_427:
        /* <DEDUP_REMOVED lines=13> */
.L_x_430:
[----:B------:R-:W-:Y:S05]  /*19750*/  BSYNC B1 ;  /* 0x0000000000017941 */ /* 0x000fea0003800000 */
.L_x_429:
        /* <DEDUP_REMOVED lines=13> */
.L_x_432:
[----:B------:R-:W-:Y:S05]  /*19830*/  BSYNC B1 ;  /* 0x0000000000017941 */ /* 0x000fea0003800000 */
.L_x_431:
        /* <DEDUP_REMOVED lines=13> */
.L_x_434:
[----:B------:R-:W-:Y:S05]  /*19910*/  BSYNC B1 ;  /* 0x0000000000017941 */ /* 0x000fea0003800000 */
.L_x_433:
        /* <DEDUP_REMOVED lines=13> */
.L_x_436:
[----:B------:R-:W-:Y:S05]  /*199f0*/  BSYNC B1 ;  /* 0x0000000000017941 */ /* 0x000fea0003800000 */
.L_x_435:
        /* <DEDUP_REMOVED lines=13> */
.L_x_438:
[----:B------:R-:W-:Y:S05]  /*19ad0*/  BSYNC B1 ;  /* 0x0000000000017941 */ /* 0x000fea0003800000 */
.L_x_437:
        /* <DEDUP_REMOVED lines=13> */
.L_x_440:
[----:B------:R-:W-:Y:S05]  /*19bb0*/  BSYNC B1 ;  /* 0x0000000000017941 */ /* 0x000fea0003800000 */
.L_x_439:
        /* <DEDUP_REMOVED lines=13> */
.L_x_442:
[----:B------:R-:W-:Y:S05]  /*19c90*/  BSYNC B1 ;  /* 0x0000000000017941 */ /* 0x000fea0003800000 */
.L_x_441:
        /* <DEDUP_REMOVED lines=13> */
.L_x_444:
[----:B------:R-:W-:Y:S05]  /*19d70*/  BSYNC B1 ;  /* 0x0000000000017941 */ /* 0x000fea0003800000 */
.L_x_443:
        /* <DEDUP_REMOVED lines=13> */
.L_x_446:
[----:B------:R-:W-:Y:S05]  /*19e50*/  BSYNC B1 ;  /* 0x0000000000017941 */ /* 0x000fea0003800000 */
.L_x_445:
        /* <DEDUP_REMOVED lines=13> */
.L_x_448:
[----:B------:R-:W-:Y:S05]  /*19f30*/  BSYNC B1 ;  /* 0x0000000000017941 */ /* 0x000fea0003800000 */
.L_x_447:
        /* <DEDUP_REMOVED lines=13> */
.L_x_450:
[----:B------:R-:W-:Y:S05]  /*1a010*/  BSYNC B1 ;  /* 0x0000000000017941 */ /* 0x000fea0003800000 */
.L_x_449:
        /* <DEDUP_REMOVED lines=13> */
.L_x_452:
[----:B------:R-:W-:Y:S05]  /*1a0f0*/  BSYNC B1 ;  /* 0x0000000000017941 */ /* 0x000fea0003800000 */
.L_x_451:
        /* <DEDUP_REMOVED lines=13> */
.L_x_454:
[----:B------:R-:W-:Y:S05]  /*1a1d0*/  BSYNC B1 ;  /* 0x0000000000017941 */ /* 0x000fea0003800000 */
.L_x_453:
        /* <DEDUP_REMOVED lines=13> */
.L_x_456:
[----:B------:R-:W-:Y:S05]  /*1a2b0*/  BSYNC B1 ;  /* 0x0000000000017941 */ /* 0x000fea0003800000 */
.L_x_455:
        /* <DEDUP_REMOVED lines=13> */
.L_x_458:
[----:B------:R-:W-:Y:S05]  /*1a390*/  BSYNC B1 ;  /* 0x0000000000017941 */ /* 0x000fea0003800000 */
.L_x_457:
        /* <DEDUP_REMOVED lines=13> */
.L_x_460:
[----:B------:R-:W-:Y:S05]  /*1a470*/  BSYNC B1 ;  /* 0x0000000000017941 */ /* 0x000fea0003800000 */
.L_x_459:
        /* <DEDUP_REMOVED lines=13> */
.L_x_462:
[----:B------:R-:W-:Y:S05]  /*1a550*/  BSYNC B1 ;  /* 0x0000000000017941 */ /* 0x000fea0003800000 */
.L_x_461:
        /* <DEDUP_REMOVED lines=13> */
.L_x_464:
[----:B------:R-:W-:Y:S05]  /*1a630*/  BSYNC B1 ;  /* 0x0000000000017941 */ /* 0x000fea0003800000 */
.L_x_463:
        /* <DEDUP_REMOVED lines=13> */
.L_x_466:
[----:B------:R-:W-:Y:S05]  /*1a710*/  BSYNC B1 ;  /* 0x0000000000017941 */ /* 0x000fea0003800000 */
.L_x_465:
        /* <DEDUP_REMOVED lines=13> */
.L_x_468:
[----:B------:R-:W-:Y:S05]  /*1a7f0*/  BSYNC B1 ;  /* 0x0000000000017941 */ /* 0x000fea0003800000 */
.L_x_467:
        /* <DEDUP_REMOVED lines=13> */
.L_x_470:
[----:B------:R-:W-:Y:S05]  /*1a8d0*/  BSYNC B1 ;  /* 0x0000000000017941 */ /* 0x000fea0003800000 */
.L_x_469:
        /* <DEDUP_REMOVED lines=13> */
.L_x_472:
[----:B------:R-:W-:Y:S05]  /*1a9b0*/  BSYNC B1 ;  /* 0x0000000000017941 */ /* 0x000fea0003800000 */
.L_x_471:
        /* <DEDUP_REMOVED lines=13> */
.L_x_474:
[----:B------:R-:W-:Y:S05]  /*1aa90*/  BSYNC B1 ;  /* 0x0000000000017941 */ /* 0x000fea0003800000 */
.L_x_473:
        /* <DEDUP_REMOVED lines=13> */
.L_x_476:
[----:B------:R-:W-:Y:S05]  /*1ab70*/  BSYNC B1 ;  /* 0x0000000000017941 */ /* 0x000fea0003800000 */
.L_x_475:
        /* <DEDUP_REMOVED lines=13> */
.L_x_478:
[----:B------:R-:W-:Y:S05]  /*1ac50*/  BSYNC B1 ;  /* 0x0000000000017941 */ /* 0x000fea0003800000 */
.L_x_477:
        /* <DEDUP_REMOVED lines=13> */
.L_x_480:
[----:B------:R-:W-:Y:S05]  /*1ad30*/  BSYNC B1 ;  /* 0x0000000000017941 */ /* 0x000fea0003800000 */
.L_x_479:
        /* <DEDUP_REMOVED lines=13> */
.L_x_482:
[----:B------:R-:W-:Y:S05]  /*1ae10*/  BSYNC B1 ;  /* 0x0000000000017941 */ /* 0x000fea0003800000 */
.L_x_481:
        /* <DEDUP_REMOVED lines=13> */
.L_x_484:
[----:B------:R-:W-:Y:S05]  /*1aef0*/  BSYNC B1 ;  /* 0x0000000000017941 */ /* 0x000fea0003800000 */
.L_x_483:
        /* <DEDUP_REMOVED lines=13> */
.L_x_486:
[----:B------:R-:W-:Y:S05]  /*1afd0*/  BSYNC B1 ;  /* 0x0000000000017941 */ /* 0x000fea0003800000 */
.L_x_485:
        /* <DEDUP_REMOVED lines=13> */
.L_x_488:
[----:B------:R-:W-:Y:S05]  /*1b0b0*/  BSYNC B1 ;  /* 0x0000000000017941 */ /* 0x000fea0003800000 */
.L_x_487:
        /* <DEDUP_REMOVED lines=13> */
.L_x_490:
[----:B------:R-:W-:Y:S05]  /*1b190*/  BSYNC B1 ;  /* 0x0000000000017941 */ /* 0x000fea0003800000 */
.L_x_489:
        /* <DEDUP_REMOVED lines=13> */
.L_x_492:
[----:B------:R-:W-:Y:S05]  /*1b270*/  BSYNC B1 ;  /* 0x0000000000017941 */ /* 0x000fea0003800000 */
.L_x_491:
        /* <DEDUP_REMOVED lines=13> */
.L_x_494:
[----:B------:R-:W-:Y:S05]  /*1b350*/  BSYNC B1 ;  /* 0x0000000000017941 */ /* 0x000fea0003800000 */
.L_x_493:
        /* <DEDUP_REMOVED lines=13> */
.L_x_496:
[----:B------:R-:W-:Y:S05]  /*1b430*/  BSYNC B1 ;  /* 0x0000000000017941 */ /* 0x000fea0003800000 */
.L_x_495:
        /* <DEDUP_REMOVED lines=13> */
.L_x_498:
[----:B------:R-:W-:Y:S05]  /*1b510*/  BSYNC B1 ;  /* 0x0000000000017941 */ /* 0x000fea0003800000 */
.L_x_497:
        /* <DEDUP_REMOVED lines=13> */
.L_x_500:
[----:B------:R-:W-:Y:S05]  /*1b5f0*/  BSYNC B1 ;  /* 0x0000000000017941 */ /* 0x000fea0003800000 */
.L_x_499:
        /* <DEDUP_REMOVED lines=13> */
.L_x_502:
[----:B------:R-:W-:Y:S05]  /*1b6d0*/  BSYNC B1 ;  /* 0x0000000000017941 */ /* 0x000fea0003800000 */
.L_x_501:
        /* <DEDUP_REMOVED lines=13> */
.L_x_504:
[----:B------:R-:W-:Y:S05]  /*1b7b0*/  BSYNC B1 ;  /* 0x0000000000017941 */ /* 0x000fea0003800000 */
.L_x_503:
        /* <DEDUP_REMOVED lines=13> */
.L_x_506:
[----:B------:R-:W-:Y:S05]  /*1b890*/  BSYNC B1 ;  /* 0x0000000000017941 */ /* 0x000fea0003800000 */
.L_x_505:
        /* <DEDUP_REMOVED lines=13> */
.L_x_508:
[----:B------:R-:W-:Y:S05]  /*1b970*/  BSYNC B1 ;  /* 0x0000000000017941 */ /* 0x000fea0003800000 */
.L_x_507:
        /* <DEDUP_REMOVED lines=13> */
.L_x_510:
[----:B------:R-:W-:Y:S05]  /*1ba50*/  BSYNC B1 ;  /* 0x0000000000017941 */ /* 0x000fea0003800000 */
.L_x_509:
        /* <DEDUP_REMOVED lines=13> */
.L_x_512:
[----:B------:R-:W-:Y:S05]  /*1bb30*/  BSYNC B1 ;  /* 0x0000000000017941 */ /* 0x000fea0003800000 */
.L_x_511:
        /* <DEDUP_REMOVED lines=13> */
.L_x_514:
[----:B------:R-:W-:Y:S05]  /*1bc10*/  BSYNC B1 ;  /* 0x0000000000017941 */ /* 0x000fea0003800000 */
.L_x_513:
        /* <DEDUP_REMOVED lines=13> */
.L_x_516:
[----:B------:R-:W-:Y:S05]  /*1bcf0*/  BSYNC B1 ;  /* 0x0000000000017941 */ /* 0x000fea0003800000 */
.L_x_515:
        /* <DEDUP_REMOVED lines=13> */
.L_x_518:
[----:B------:R-:W-:Y:S05]  /*1bdd0*/  BSYNC B1 ;  /* 0x0000000000017941 */ /* 0x000fea0003800000 */
.L_x_517:
        /* <DEDUP_REMOVED lines=13> */
.L_x_520:
[----:B------:R-:W-:Y:S05]  /*1beb0*/  BSYNC B1 ;  /* 0x0000000000017941 */ /* 0x000fea0003800000 */
.L_x_519:
        /* <DEDUP_REMOVED lines=13> */
.L_x_522:
[----:B------:R-:W-:Y:S05]  /*1bf90*/  BSYNC B1 ;  /* 0x0000000000017941 */ /* 0x000fea0003800000 */
.L_x_521:
        /* <DEDUP_REMOVED lines=13> */
.L_x_524:
[----:B------:R-:W-:Y:S05]  /*1c070*/  BSYNC B1 ;  /* 0x0000000000017941 */ /* 0x000fea0003800000 */
.L_x_523:
        /* <DEDUP_REMOVED lines=13> */
.L_x_526:
[----:B------:R-:W-:Y:S05]  /*1c150*/  BSYNC B1 ;  /* 0x0000000000017941 */ /* 0x000fea0003800000 */
.L_x_525:
        /* <DEDUP_REMOVED lines=13> */
.L_x_528:
[----:B------:R-:W-:Y:S05]  /*1c230*/  BSYNC B1 ;  /* 0x0000000000017941 */ /* 0x000fea0003800000 */
.L_x_527:
        /* <DEDUP_REMOVED lines=13> */
.L_x_530:
[----:B------:R-:W-:Y:S05]  /*1c310*/  BSYNC B1 ;  /* 0x0000000000017941 */ /* 0x000fea0003800000 */
.L_x_529:
        /* <DEDUP_REMOVED lines=13> */
.L_x_532:
[----:B------:R-:W-:Y:S05]  /*1c3f0*/  BSYNC B1 ;  /* 0x0000000000017941 */ /* 0x000fea0003800000 */
.L_x_531:
        /* <DEDUP_REMOVED lines=13> */
.L_x_534:
[----:B------:R-:W-:Y:S05]  /*1c4d0*/  BSYNC B1 ;  /* 0x0000000000017941 */ /* 0x000fea0003800000 */
.L_x_533:
        /* <DEDUP_REMOVED lines=13> */
.L_x_536:
[----:B------:R-:W-:Y:S05]  /*1c5b0*/  BSYNC B1 ;  /* 0x0000000000017941 */ /* 0x000fea0003800000 */
.L_x_535:
        /* <DEDUP_REMOVED lines=13> */
.L_x_538:
[----:B------:R-:W-:Y:S05]  /*1c690*/  BSYNC B1 ;  /* 0x0000000000017941 */ /* 0x000fea0003800000 */
.L_x_537:
        /* <DEDUP_REMOVED lines=13> */
.L_x_540:
[----:B------:R-:W-:Y:S05]  /*1c770*/  BSYNC B1 ;  /* 0x0000000000017941 */ /* 0x000fea0003800000 */
.L_x_539:
[----:B--234-:R-:W2:Y:S01]  /*1c780*/  LDL.LU R3, [R1+0x44c] ;  /* 0x00044c0001037983 */ /* 0x01cea20000300800 */
        /* <DEDUP_REMOVED lines=12> */
.L_x_542:
[----:B------:R-:W-:Y:S05]  /*1c850*/  BSYNC B1 ;  /* 0x0000000000017941 */ /* 0x000fea0003800000 */
.L_x_541:
[----:B--2---:R-:W2:Y:S01]  /*1c860*/  LDL.LU R3, [R1+0x450] ;  /* 0x0004500001037983 */ /* 0x004ea20000300800 */
        /* <DEDUP_REMOVED lines=12> */
.L_x_544:
[----:B------:R-:W-:Y:S05]  /*1c930*/  BSYNC B1 ;  /* 0x0000000000017941 */ /* 0x000fea0003800000 */
.L_x_543:
[----:B------:R-:W-:Y:S05]  /*1c940*/  @P1 BRA `(.L_x_545) ;  /* 0x00000048008c1947 */ /* 0x000fea0003800000 */
[----:B------:R-:W2:Y:S01]  /*1c950*/  LDL.LU R2, [R1+0x454] ;  /* 0x0004540001027983 */ /* 0x000ea20000300800 */
[----:B-----5:R-:W-:-:S04]  /*1c960*/  LOP3.LUT R0, R0, 0xff, RZ, 0xc0, !PT ;  /* 0x000000ff00007812 */ /* 0x020fc800078ec0ff */
[----:B------:R-:W-:-:S05]  /*1c970*/  F2FP.F16.E4M3.UNPACK_B R0, R0 ;  /* 0x00000000ff00723e */ /* 0x000fca00020006ff */
[----:B------:R-:W-:-:S05]  /*1c980*/  HADD2.F32 R0, -RZ, R0.H0_H0 ;  /* 0x20000000ff007230 */ /* 0x000fca0000004100 */
[----:B------:R-:W-:-:S04]  /*1c990*/  FMUL R0, R0, UR21 ;  /* 0x0000001500007c20 */ /* 0x000fc80008400000 */
[----:B--2---:R-:W-:-:S05]  /*1c9a0*/  FFMA R0, R2, UR20, R0 ;  /* 0x0000001402007c23 */ /* 0x004fca0008000000 */
[----:B------:R-:W-:-:S05]  /*1c9b0*/  F2FP.SATFINITE.E4M3.F32.PACK_AB_MERGE_C R3, RZ, R0, RZ ;  /* 0x00000000ff03723e */ /* 0x000fca00048070ff */
[----:B------:R2:W-:Y:S01]  /*1c9c0*/  STG.E.U8 desc[UR18][R26.64+0xf9], R3 ;  /* 0x0000f9031a007986 */ /* 0x0005e2000c101112 */
[----:B------:R-:W-:Y:S05]  /*1c9d0*/  BRA `(.L_x_545) ;  /* 0x0000004800687947 */ /* 0x000fea0003800000 */
.L_x_32:
[----:B------:R-:W-:Y:S01]  /*1c9e0*/  ISETP.GE.AND P3, PT, R32, 0x1, PT ;  /* 0x000000012000780c */ /* 0x000fe20003f66270 */
[----:B------:R-:W-:Y:S01]  /*1c9f0*/  FMUL R4, R4, UR20 ;  /* 0x0000001404047c20 */ /* 0x000fe20008400000 */
[----:B------:R-:W4:Y:S02]  /*1ca00*/  LDL.LU R35, [R1+0x200] ;  /* 0x0002000001237983 */ /* 0x000f240000300800 */
[----:B------:R-:W-:Y:S02]  /*1ca10*/  ISETP.LT.OR P0, PT, R0, 0x1, !P3 ;  /* 0x000000010000780c */ /* 0x000fe40005f01670 */
[----:B------:R-:W-:Y:S01]  /*1ca20*/  F2FP.SATFINITE.E4M3.F32.PACK_AB_MERGE_C R4, RZ, R4, RZ ;  /* 0x00000004ff04723e */ /* 0x000fe200048070ff */
[----:B------:R-:W-:Y:S01]  /*1ca30*/  FMUL R5, R5, UR20 ;  /* 0x0000001405057c20 */ /* 0x000fe20008400000 */
[----:B------:R-:W-:Y:S01]  /*1ca40*/  ISETP.GE.AND P2, PT, R32, 0x9, PT ;  /* 0x000000092000780c */ /* 0x000fe20003f46270 */
[----:B------:R-:W-:Y:S01]  /*1ca50*/  FMUL R6, R6, UR20 ;  /* 0x0000001406067c20 */ /* 0x000fe20008400000 */
[----:B------:R-:W-:Y:S01]  /*1ca60*/  FMUL R7, R7, UR20 ;  /* 0x0000001407077c20 */ /* 0x000fe20008400000 */
[----:B------:R-:W-:Y:S01]  /*1ca70*/  ISETP.LT.OR P1, PT, R0, 0x9, !P3 ;  /* 0x000000090000780c */ /* 0x000fe20005f21670 */
[----:B------:R-:W-:Y:S01]  /*1ca80*/  FMUL R8, R8, UR20 ;  /* 0x0000001408087c20 */ /* 0x000fe20008400000 */
[----:B------:R-:W-:Y:S01]  /*1ca90*/  FMUL R9, R9, UR20 ;  /* 0x0000001409097c20 */ /* 0x000fe20008400000 */
[----:B------:R-:W-:Y:S01]  /*1caa0*/  FMUL R10, R10, UR20 ;  /* 0x000000140a0a7c20 */ /* 0x000fe20008400000 */
[----:B------:R-:W-:Y:S01]  /*1cab0*/  FMUL R11, R11, UR20 ;  /* 0x000000140b0b7c20 */ /* 0x000fe20008400000 */
[----:B------:R-:W-:Y:S01]  /*1cac0*/  FMUL R12, R12, UR20 ;  /* 0x000000140c0c7c20 */ /* 0x000fe20008400000 */
[----:B------:R-:W-:Y:S01]  /*1cad0*/  @!P0 STG.E.U8 desc[UR18][R2.64], R4 ;  /* 0x0000000402008986 */ /* 0x000fe2000c101112 */
[----:B------:R-:W-:-:S02]  /*1cae0*/  ISETP.LT.OR P0, PT, R0, 0x2, !P3 ;  /* 0x000000020000780c */ /* 0x000fc40005f01670 */
[----:B------:R-:W-:Y:S01]  /*1caf0*/  F2FP.SATFINITE.E4M3.F32.PACK_AB_MERGE_C R5, RZ, R5, RZ ;  /* 0x00000005ff05723e */ /* 0x000fe200048070ff */
[----:B------:R-:W-:Y:S01]  /*1cb00*/  FMUL R13, R13, UR20 ;  /* 0x000000140d0d7c20 */ /* 0x000fe20008400000 */
[----:B------:R-:W-:Y:S01]  /*1cb10*/  F2FP.SATFINITE.E4M3.F32.PACK_AB_MERGE_C R6, RZ, R6, RZ ;  /* 0x00000006ff06723e */ /* 0x000fe200048070ff */
[----:B------:R-:W-:Y:S01]  /*1cb20*/  FMUL R14, R14, UR20 ;  /* 0x000000140e0e7c20 */ /* 0x000fe20008400000 */
[----:B------:R-:W-:Y:S01]  /*1cb30*/  FMUL R15, R15, UR20 ;  /* 0x000000140f0f7c20 */ /* 0x000fe20008400000 */
[----:B------:R-:W-:Y:S01]  /*1cb40*/  FMUL R16, R16, UR20 ;  /* 0x0000001410107c20 */ /* 0x000fe20008400000 */
[----:B------:R-:W-:Y:S01]  /*1cb50*/  FMUL R17, R17, UR20 ;  /* 0x0000001411117c20 */ /* 0x000fe20008400000 */
[----:B------:R-:W-:Y:S01]  /*1cb60*/  FMUL R18, R18, UR20 ;  /* 0x0000001412127c20 */ /* 0x000fe20008400000 */
[----:B------:R-:W-:Y:S01]  /*1cb70*/  FMUL R19, R19, UR20 ;  /* 0x0000001413137c20 */ /* 0x000fe20008400000 */
[----:B------:R-:W-:Y:S01]  /*1cb80*/  FMUL R20, R20, UR20 ;  /* 0x0000001414147c20 */ /* 0x000fe20008400000 */
[----:B------:R-:W-:Y:S01]  /*1cb90*/  FMUL R21, R21, UR20 ;  /* 0x0000001415157c20 */ /* 0x000fe20008400000 */
[----:B------:R0:W-:Y:S01]  /*1cba0*/  @!P0 STG.E.U8 desc[UR18][R2.64+0x1], R5 ;  /* 0x0000010502008986 */ /* 0x0001e2000c101112 */
[----:B------:R-:W-:-:S02]  /*1cbb0*/  ISETP.LT.OR P0, PT, R0, 0x1, !P2 ;  /* 0x000000010000780c */ /* 0x000fc40005701670 */
[----:B------:R-:W-:Y:S01]  /*1cbc0*/  F2FP.SATFINITE.E4M3.F32.PACK_AB_MERGE_C R7, RZ, R7, RZ ;  /* 0x00000007ff07723e */ /* 0x000fe200048070ff */
[----:B------:R-:W5:Y:S01]  /*1cbd0*/  LDL.LU R34, [R1+0x204] ;  /* 0x0002040001227983 */ /* 0x000f620000300800 */
[----:B------:R-:W-:Y:S02]  /*1cbe0*/  F2FP.SATFINITE.E4M3.F32.PACK_AB_MERGE_C R8, RZ, R8, RZ ;  /* 0x00000008ff08723e */ /* 0x000fe400048070ff */
[----:B------:R-:W-:Y:S01]  /*1cbf0*/  F2FP.SATFINITE.E4M3.F32.PACK_AB_MERGE_C R9, RZ, R9, RZ ;  /* 0x00000009ff09723e */ /* 0x000fe200048070ff */
[----:B------:R-:W2:Y:S01]  /*1cc00*/  LDL.LU R38, [R1+0x208] ;  /* 0x0002080001267983 */ /* 0x000ea20000300800 */
[----:B------:R-:W-:Y:S02]  /*1cc10*/  ISETP.LT.OR P5, PT, R0, 0xa, !P2 ;  /* 0x0000000a0000780c */ /* 0x000fe400057a1670 */
[----:B------:R-:W-:Y:S01]  /*1cc20*/  F2FP.SATFINITE.E4M3.F32.PACK_AB_MERGE_C R10, RZ, R10, RZ ;  /* 0x0000000aff0a723e */ /* 0x000fe200048070ff */
[----:B------:R-:W-:Y:S01]  /*1cc30*/  FMUL R22, R22, UR20 ;  /* 0x0000001416167c20 */ /* 0x000fe20008400000 */
[----:B------:R-:W-:Y:S01]  /*1cc40*/  F2FP.SATFINITE.E4M3.F32.PACK_AB_MERGE_C R11, RZ, R11, RZ ;  /* 0x0000000bff0b723e */ /* 0x000fe200048070ff */
[----:B------:R-:W-:Y:S01]  /*1cc50*/  @!P0 STG.E.U8 desc[UR18][R24.64], R6 ;  /* 0x0000000618008986 */ /* 0x000fe2000c101112 */
[----:B------:R-:W-:-:S02]  /*1cc60*/  ISETP.LT.OR P0, PT, R0, 0x2, !P2 ;  /* 0x000000020000780c */ /* 0x000fc40005701670 */
[----:B------:R-:W-:Y:S01]  /*1cc70*/  F2FP.SATFINITE.E4M3.F32.PACK_AB_MERGE_C R12, RZ, R12, RZ ;  /* 0x0000000cff0c723e */ /* 0x000fe200048070ff */
[----:B------:R-:W3:Y:S01]  /*1cc80*/  LDL.LU R37, [R1+0x20c] ;  /* 0x00020c0001257983 */ /* 0x000ee20000300800 */
[----:B------:R-:W-:Y:S02]  /*1cc90*/  F2FP.SATFINITE.E4M3.F32.PACK_AB_MERGE_C R13, RZ, R13, RZ ;  /* 0x0000000dff0d723e */ /* 0x000fe400048070ff */
[----:B------:R-:W-:Y:S01]  /*1cca0*/  F2FP.SATFINITE.E4M3.F32.PACK_AB_MERGE_C R14, RZ, R14, RZ ;  /* 0x0000000eff0e723e */ /* 0x000fe200048070ff */
[----:B------:R-:W-:Y:S01]  /*1ccb0*/  FMUL R23, R23, UR20 ;  /* 0x0000001417177c20 */ /* 0x000fe20008400000 */
[----:B------:R-:W-:Y:S01]  /*1ccc0*/  F2FP.SATFINITE.E4M3.F32.PACK_AB_MERGE_C R15, RZ, R15, RZ ;  /* 0x0000000fff0f723e */ /* 0x000fe200048070ff */
[----:B------:R-:W5:Y:S04]  /*1ccd0*/  LDL.LU R33, [R1+0x210] ;  /* 0x0002100001217983 */ /* 0x000f680000300800 */
[----:B------:R1:W-:Y:S01]  /*1cce0*/  @!P0 STG.E.U8 desc[UR18][R24.64+0x1], R7 ;  /* 0x0000010718008986 */ /* 0x0003e2000c101112 */
[----:B------:R-:W-:-:S03]  /*1ccf0*/  ISETP.LT.OR P0, PT, R0, 0xa, !P3 ;  /* 0x0000000a0000780c */ /* 0x000fc60005f01670 */
[----:B------:R-:W-:Y:S01]  /*1cd00*/  @!P1 STG.E.U8 desc[UR18][R2.64+0x8], R8 ;  /* 0x0000080802009986 */ /* 0x000fe2000c101112 */
[----:B------:R-:W-:Y:S02]  /*1cd10*/  ISETP.LT.OR P1, PT, R0, 0x9, !P2 ;  /* 0x000000090000780c */ /* 0x000fe40005721670 */
[----:B------:R-:W-:Y:S01]  /*1cd20*/  F2FP.SATFINITE.E4M3.F32.PACK_AB_MERGE_C R16, RZ, R16, RZ ;  /* 0x00000010ff10723e */ /* 0x000fe200048070ff */
[----:B------:R-:W-:Y:S01]  /*1cd30*/  FMUL R152, R152, UR20 ;  /* 0x0000001498987c20 */ /* 0x000fe20008400000 */
[----:B------:R-:W-:Y:S01]  /*1cd40*/  F2FP.SATFINITE.E4M3.F32.PACK_AB_MERGE_C R17, RZ, R17, RZ ;  /* 0x00000011ff11723e */ /* 0x000fe200048070ff */
[----:B------:R-:W3:Y:S04]  /*1cd50*/  LDL.LU R31, [R1+0x214] ;  /* 0x00021400011f7983 */ /* 0x000ee80000300800 */
[----:B------:R-:W-:Y:S01]  /*1cd60*/  @!P0 STG.E.U8 desc[UR18][R2.64+0x9], R9 ;  /* 0x0000090902008986 */ /* 0x000fe2000c101112 */
[----:B------:R-:W-:-:S03]  /*1cd70*/  ISETP.LT.OR P0, PT, R0, 0x11, !P3 ;  /* 0x000000110000780c */ /* 0x000fc60005f01670 */
[----:B------:R-:W-:Y:S01]  /*1cd80*/  @!P1 STG.E.U8 desc[UR18][R24.64+0x8], R10 ;  /* 0x0000080a18009986 */ /* 0x000fe2000c101112 */
[----:B------:R-:W-:-:S03]  /*1cd90*/  ISETP.LT.OR P1, PT, R0, 0x12, !P3 ;  /* 0x000000120000780c */ /* 0x000fc60005f21670 */
[----:B------:R-:W-:Y:S01]  /*1cda0*/  @!P5 STG.E.U8 desc[UR18][R24.64+0x9], R11 ;  /* 0x0000090b1800d986 */ /* 0x000fe2000c101112 */
[C---:B------:R-:W-:Y:S02]  /*1cdb0*/  ISETP.LT.OR P5, PT, R0.reuse, 0x11, !P2 ;  /* 0x000000110000780c */ /* 0x040fe400057a1670 */
[----:B------:R-:W-:Y:S01]  /*1cdc0*/  F2FP.SATFINITE.E4M3.F32.PACK_AB_MERGE_C R18, RZ, R18, RZ ;  /* 0x00000012ff12723e */ /* 0x000fe200048070ff */
[----:B------:R-:W3:Y:S01]  /*1cdd0*/  LDL.LU R30, [R1+0x218] ;  /* 0x00021800011e7983 */ /* 0x000ee20000300800 */
[----:B------:R-:W-:Y:S01]  /*1cde0*/  F2FP.SATFINITE.E4M3.F32.PACK_AB_MERGE_C R19, RZ, R19, RZ ;  /* 0x00000013ff13723e */ /* 0x000fe200048070ff */
[----:B------:R-:W-:Y:S01]  /*1cdf0*/  FMUL R153, R153, UR20 ;  /* 0x0000001499997c20 */ /* 0x000fe20008400000 */
[----:B------:R-:W-:Y:S01]  /*1ce00*/  F2FP.SATFINITE.E4M3.F32.PACK_AB_MERGE_C R20, RZ, R20, RZ ;  /* 0x00000014ff14723e */ /* 0x000fe200048070ff */
[----:B------:R-:W-:Y:S01]  /*1ce10*/  @!P0 STG.E.U8 desc[UR18][R2.64+0x10], R12 ;  /* 0x0000100c02008986 */ /* 0x000fe2000c101112 */
[----:B------:R-:W-:Y:S01]  /*1ce20*/  ISETP.LT.OR P0, PT, R0, 0x12, !P2 ;  /* 0x000000120000780c */ /* 0x000fe20005701670 */
[----:B------:R-:W-:Y:S01]  /*1ce30*/  FMUL R154, R154, UR20 ;  /* 0x000000149a9a7c20 */ /* 0x000fe20008400000 */
[----:B------:R-:W-:Y:S01]  /*1ce40*/  F2FP.SATFINITE.E4M3.F32.PACK_AB_MERGE_C R21, RZ, R21, RZ ;  /* 0x00000015ff15723e */ /* 0x000fe200048070ff */
[----:B------:R-:W-:Y:S01]  /*1ce50*/  @!P1 STG.E.U8 desc[UR18][R2.64+0x11], R13 ;  /* 0x0000110d02009986 */ /* 0x000fe2000c101112 */
[C---:B------:R-:W-:Y:S01]  /*1ce60*/  ISETP.LT.OR P1, PT, R0.reuse, 0x19, !P3 ;  /* 0x000000190000780c */ /* 0x040fe20005f21670 */
[----:B------:R-:W-:Y:S01]  /*1ce70*/  FMUL R155, R155, UR20 ;  /* 0x000000149b9b7c20 */ /* 0x000fe20008400000 */
[----:B------:R-:W-:Y:S01]  /*1ce80*/  F2FP.SATFINITE.E4M3.F32.PACK_AB_MERGE_C R22, RZ, R22, RZ ;  /* 0x00000016ff16723e */ /* 0x000fe200048070ff */
[----:B------:R-:W-:Y:S01]  /*1ce90*/  @!P5 STG.E.U8 desc[UR18][R24.64+0x10], R14 ;  /* 0x0000100e1800d986 */ /* 0x000fe2000c101112 */
[----:B------:R-:W-:Y:S01]  /*1cea0*/  ISETP.LT.OR P5, PT, R0, 0x1a, !P3 ;  /* 0x0000001a0000780c */ /* 0x000fe20005fa1670 */
[----:B------:R-:W-:Y:S01]  /*1ceb0*/  FMUL R156, R156, UR20 ;  /* 0x000000149c9c7c20 */ /* 0x000fe20008400000 */
[----:B------:R-:W-:Y:S01]  /*1cec0*/  F2FP.SATFINITE.E4M3.F32.PACK_AB_MERGE_C R23, RZ, R23, RZ ;  /* 0x00000017ff17723e */ /* 0x000fe200048070ff */
[----:B------:R-:W-:Y:S01]  /*1ced0*/  FMUL R157, R157, UR20 ;  /* 0x000000149d9d7c20 */ /* 0x000fe20008400000 */
[----:B------:R-:W-:Y:S01]  /*1cee0*/  F2FP.SATFINITE.E4M3.F32.PACK_AB_MERGE_C R152, RZ, R152, RZ ;  /* 0x00000098ff98723e */ /* 0x000fe200048070ff */
[----:B------:R-:W-:Y:S01]  /*1cef0*/  @!P0 STG.E.U8 desc[UR18][R24.64+0x11], R15 ;  /* 0x0000110f18008986 */ /* 0x000fe2000c101112 */
[----:B------:R-:W-:Y:S01]  /*1cf00*/  ISETP.LT.OR P0, PT, R0, 0x19, !P2 ;  /* 0x000000190000780c */ /* 0x000fe20005701670 */
[----:B------:R-:W-:Y:S01]  /*1cf10*/  FMUL R158, R158, UR20 ;  /* 0x000000149e9e7c20 */ /* 0x000fe20008400000 */
[C---:B------:R-:W-:Y:S01]  /*1cf20*/  ISETP.LT.OR P6, PT, R0.reuse, 0x2a, !P2 ;  /* 0x0000002a0000780c */ /* 0x040fe200057c1670 */
        /* <DEDUP_REMOVED lines=57> */
[----:B0-----:R-:W-:Y:S01]  /*1d2c0*/  F2FP.SATFINITE.E4M3.F32.PACK_AB_MERGE_C R5, RZ, R168, RZ ;  /* 0x000000a8ff05723e */ /* 0x001fe200048070ff */
[----:B------:R-:W-:Y:S01]  /*1d2d0*/  @!P1 STG.E.U8 desc[UR18][R2.64+0x31], R157 ;  /* 0x0000319d02009986 */ /* 0x000fe2000c101112 */
[C---:B------:R-:W-:Y:S01]  /*1d2e0*/  ISETP.LT.OR P1, PT, R0.reuse, 0x3a, !P3 ;  /* 0x0000003a0000780c */ /* 0x040fe20005f21670 */
[----:B------:R-:W-:Y:S01]  /*1d2f0*/  FMUL R175, R175, UR20 ;  /* 0x00000014afaf7c20 */ /* 0x000fe20008400000 */
[----:B------:R-:W-:Y:S01]  /*1d300*/  F2FP.SATFINITE.E4M3.F32.PACK_AB_MERGE_C R169, RZ, R169, RZ ;  /* 0x000000a9ffa9723e */ /* 0x000fe200048070ff */
[----:B------:R-:W-:Y:S01]  /*1d310*/  @!P5 STG.E.U8 desc[UR18][R24.64+0x30], R158 ;  /* 0x0000309e1800d986 */ /* 0x000fe2000c101112 */
[----:B------:R-:W-:Y:S01]  /*1d320*/  ISETP.LT.OR P5, PT, R0, 0x39, !P2 ;  /* 0x000000390000780c */ /* 0x000fe200057a1670 */
[----:B------:R-:W-:Y:S01]  /*1d330*/  FMUL R176, R176, UR20 ;  /* 0x00000014b0b07c20 */ /* 0x000fe20008400000 */
[----:B-1----:R-:W-:Y:S01]  /*1d340*/  F2FP.SATFINITE.E4M3.F32.PACK_AB_MERGE_C R7, RZ, R170, RZ ;  /* 0x000000aaff07723e */ /* 0x002fe200048070ff */
        /* <DEDUP_REMOVED lines=23> */
[----:B------:R-:W-:Y:S01]  /*1d4c0*/  FMUL R183, R183, UR20 ;  /* 0x00000014b7b77c20 */ /* 0x000fe20008400000 */
        /* <DEDUP_REMOVED lines=12> */
[----:B------:R0:W-:Y:S01]  /*1d590*/  @!P0 STG.E.U8 desc[UR18][R2.64+0x48], R5 ;  /* 0x0000480502008986 */ /* 0x0001e2000c101112 */
[----:B------:R-:W-:Y:S01]  /*1d5a0*/  ISETP.LT.OR P0, PT, R0, 0x51, !P3 ;  /* 0x000000510000780c */ /* 0x000fe20005f01670 */
[----:B------:R-:W-:Y:S01]  /*1d5b0*/  FMUL R188, R188, UR20 ;  /* 0x00000014bcbc7c20 */ /* 0x000fe20008400000 */
[----:B------:R-:W-:Y:S01]  /*1d5c0*/  F2FP.SATFINITE.E4M3.F32.PACK_AB_MERGE_C R185, RZ, R185, RZ ;  /* 0x000000b9ffb9723e */ /* 0x000fe200048070ff */
[----:B------:R-:W-:Y:S01]  /*1d5d0*/  @!P1 STG.E.U8 desc[UR18][R2.64+0x49], R169 ;  /* 0x000049a902009986 */ /* 0x000fe2000c101112 */
[C---:B------:R-:W-:Y:S01]  /*1d5e0*/  ISETP.LT.OR P1, PT, R0.reuse, 0x52, !P3 ;  /* 0x000000520000780c */ /* 0x040fe20005f21670 */
[----:B------:R-:W-:Y:S01]  /*1d5f0*/  FMUL R189, R189, UR20 ;  /* 0x00000014bdbd7c20 */ /* 0x000fe20008400000 */
[----:B------:R-:W-:Y:S01]  /*1d600*/  F2FP.SATFINITE.E4M3.F32.PACK_AB_MERGE_C R187, RZ, R187, RZ ;  /* 0x000000bbffbb723e */ /* 0x000fe200048070ff */
[----:B------:R1:W-:Y:S01]  /*1d610*/  @!P5 STG.E.U8 desc[UR18][R24.64+0x48], R7 ;  /* 0x000048071800d986 */ /* 0x0003e2000c101112 */
[----:B------:R-:W-:Y:S01]  /*1d620*/  ISETP.LT.OR P5, PT, R0, 0x51, !P2 ;  /* 0x000000510000780c */ /* 0x000fe200057a1670 */
[----:B------:R-:W-:Y:S01]  /*1d630*/  FMUL R190, R190, UR20 ;  /* 0x00000014bebe7c20 */ /* 0x000fe20008400000 */
[----:B------:R-:W-:Y:S01]  /*1d640*/  FMUL R191, R191, UR20 ;  /* 0x00000014bfbf7c20 */ /* 0x000fe20008400000 */
[----:B0-----:R-:W-:Y:S01]  /*1d650*/  F2FP.SATFINITE.E4M3.F32.PACK_AB_MERGE_C R5, RZ, R172, RZ ;  /* 0x000000acff05723e */ /* 0x001fe200048070ff */
[----:B------:R-:W-:Y:S01]  /*1d660*/  @!P6 STG.E.U8 desc[UR18][R24.64+0x49], R171 ;  /* 0x000049ab1800e986 */ /* 0x000fe2000c101112 */
[----:B------:R-:W-:Y:S01]  /*1d670*/  ISETP.LT.OR P6, PT, R0, 0x52, !P2 ;  /* 0x000000520000780c */ /* 0x000fe200057c1670 */
[----:B------:R-:W-:Y:S01]  /*1d680*/  FMUL R192, R192, UR20 ;  /* 0x00000014c0c07c20 */ /* 0x000fe20008400000 */
[----:B------:R-:W-:Y:S01]  /*1d690*/  F2FP.SATFINITE.E4M3.F32.PACK_AB_MERGE_C R189, RZ, R189, RZ ;  /* 0x000000bdffbd723e */ /* 0x000fe200048070ff */
[----:B------:R0:W-:Y:S01]  /*1d6a0*/  @!P0 STG.E.U8 desc[UR18][R2.64+0x50], R5 ;  /* 0x0000500502008986 */ /* 0x0001e2000c101112 */
[C---:B------:R-:W-:Y:S01]  /*1d6b0*/  ISETP.LT.OR P0, PT, R0.reuse, 0x59, !P3 ;  /* 0x000000590000780c */ /* 0x040fe20005f01670 */
[----:B------:R-:W-:Y:S01]  /*1d6c0*/  FMUL R193, R193, UR20 ;  /* 0x00000014c1c17c20 */ /* 0x000fe20008400000 */
[----:B-1----:R-:W-:Y:S01]  /*1d6d0*/  F2FP.SATFINITE.E4M3.F32.PACK_AB_MERGE_C R7, RZ, R174, RZ ;  /* 0x000000aeff07723e */ /* 0x002fe200048070ff */
[----:B------:R-:W-:Y:S01]  /*1d6e0*/  @!P1 STG.E.U8 desc[UR18][R2.64+0x51], R173 ;  /* 0x000051ad02009986 */ /* 0x000fe2000c101112 */
[----:B------:R-:W-:Y:S01]  /*1d6f0*/  ISETP.LT.OR P1, PT, R0, 0x5a, !P3 ;  /* 0x0000005a0000780c */ /* 0x000fe20005f21670 */
        /* <DEDUP_REMOVED lines=8> */
[C---:B------:R-:W-:Y:S01]  /*1d780*/  ISETP.LT.OR P6, PT, R0.reuse, 0x5a, !P2 ;  /* 0x0000005a0000780c */ /* 0x040fe200057c1670 */
[----:B------:R-:W-:Y:S01]  /*1d790*/  FMUL R197, R197, UR20 ;  /* 0x00000014c5c57c20 */ /* 0x000fe20008400000 */
[----:B------:R-:W-:Y:S01]  /*1d7a0*/  F2FP.SATFINITE.E4M3.F32.PACK_AB_MERGE_C R193, RZ, R193, RZ ;  /* 0x000000c1ffc1723e */ /* 0x000fe200048070ff */
[----:B------:R0:W-:Y:S01]  /*1d7b0*/  @!P0 STG.E.U8 desc[UR18][R2.64+0x58], R5 ;  /* 0x0000580502008986 */ /* 0x0001e2000c101112 */
[----:B------:R-:W-:Y:S01]  /*1d7c0*/  ISETP.LT.OR P0, PT, R0, 0x61, !P3 ;  /* 0x000000610000780c */ /* 0x000fe20005f01670 */
[----:B------:R-:W-:Y:S01]  /*1d7d0*/  FMUL R198, R198, UR20 ;  /* 0x00000014c6c67c20 */ /* 0x000fe20008400000 */
[----:B-1----:R-:W-:Y:S01]  /*1d7e0*/  F2FP.SATFINITE.E4M3.F32.PACK_AB_MERGE_C R7, RZ, R178, RZ ;  /* 0x000000b2ff07723e */ /* 0x002fe200048070ff */
[----:B------:R-:W-:Y:S01]  /*1d7f0*/  @!P1 STG.E.U8 desc[UR18][R2.64+0x59], R177 ;  /* 0x000059b102009986 */ /* 0x000fe2000c101112 */
[C---:B------:R-:W-:Y:S01]  /*1d800*/  ISETP.LT.OR P1, PT, R0.reuse, 0x62, !P3 ;  /* 0x000000620000780c */ /* 0x040fe20005f21670 */
[----:B------:R-:W-:Y:S01]  /*1d810*/  FMUL R199, R199, UR20 ;  /* 0x00000014c7c77c20 */ /* 0x000fe20008400000 */
[----:B------:R-:W-:Y:S01]  /*1d820*/  F2FP.SATFINITE.E4M3.F32.PACK_AB_MERGE_C R195, RZ, R195, RZ ;  /* 0x000000c3ffc3723e */ /* 0x000fe200048070ff */
[----:B------:R1:W-:Y:S01]  /*1d830*/  @!P5 STG.E.U8 desc[UR18][R24.64+0x58], R7 ;  /* 0x000058071800d986 */ /* 0x0003e2000c101112 */
[----:B------:R-:W-:Y:S01]  /*1d840*/  ISETP.LT.OR P5, PT, R0, 0x61, !P2 ;  /* 0x000000610000780c */ /* 0x000fe200057a1670 */
[----:B------:R-:W-:Y:S01]  /*1d850*/  FMUL R200, R200, UR20 ;  /* 0x00000014c8c87c20 */ /* 0x000fe20008400000 */
[----:B------:R-:W-:Y:S01]  /*1d860*/  F2FP.SATFINITE.E4M3.F32.PACK_AB_MERGE_C R197, RZ, R197, RZ ;  /* 0x000000c5ffc5723e */ /* 0x000fe200048070ff */
[----:B------:R-:W-:Y:S01]  /*1d870*/  @!P6 STG.E.U8 desc[UR18][R24.64+0x59], R179 ;  /* 0x000059b31800e986 */ /* 0x000fe2000c101112 */
[----:B0-----:R-:W-:Y:S01]  /*1d880*/  F2FP.SATFINITE.E4M3.F32.PACK_AB_MERGE_C R5, RZ, R180, RZ ;  /* 0x000000b4ff05723e */ /* 0x001fe200048070ff */
[----:B------:R-:W-:Y:S01]  /*1d890*/  FMUL R201, R201, UR20 ;  /* 0x00000014c9c97c20 */ /* 0x000fe20008400000 */
        /* <DEDUP_REMOVED lines=20> */
[----:B------:R-:W-:Y:S01]  /*1d9e0*/  FMUL R208, R208, UR20 ;  /* 0x00000014d0d07c20 */ /* 0x000fe20008400000 */
        /* <DEDUP_REMOVED lines=96> */
[----:B----4-:R-:W-:Y:S01]  /*1dff0*/  FMUL R4, R35, UR20 ;  /* 0x0000001423047c20 */ /* 0x010fe20008400000 */
[----:B------:R-:W-:Y:S01]  /*1e000*/  FMUL R236, R236, UR20 ;  /* 0x00000014ecec7c20 */ /* 0x000fe20008400000 */
[----:B------:R1:W-:Y:S01]  /*1e010*/  @!P5 STG.E.U8 desc[UR18][R24.64+0x90], R7 ;  /* 0x000090071800d986 */ /* 0x0003e2000c101112 */
[----:B------:R-:W-:Y:S01]  /*1e020*/  ISETP.LT.OR P5, PT, R0, 0x99, !P2 ;  /* 0x000000990000780c */ /* 0x000fe200057a1670 */
[----:B------:R-:W-:Y:S01]  /*1e030*/  FMUL R237, R237, UR20 ;  /* 0x00000014eded7c20 */ /* 0x000fe20008400000 */
[----:B------:R-:W-:Y:S01]  /*1e040*/  F2FP.SATFINITE.E4M3.F32.PACK_AB_MERGE_C R233, RZ, R233, RZ ;  /* 0x000000e9ffe9723e */ /* 0x000fe200048070ff */
[----:B------:R-:W-:Y:S01]  /*1e050*/  @!P6 STG.E.U8 desc[UR18][R24.64+0x91], R207 ;  /* 0x000091cf1800e986 */ /* 0x000fe2000c101112 */
[----:B0-----:R-:W-:-:S02]  /*1e060*/  F2FP.SATFINITE.E4M3.F32.PACK_AB_MERGE_C R5, RZ, R208, RZ ;  /* 0x000000d0ff05723e */ /* 0x001fc400048070ff */
[----:B------:R-:W-:Y:S01]  /*1e070*/  ISETP.LT.OR P6, PT, R0, 0x9a, !P2 ;  /* 0x0000009a0000780c */ /* 0x000fe200057c1670 */
[----:B------:R-:W4:Y:S01]  /*1e080*/  LDL.LU R36, [R1+0x21c] ;  /* 0x00021c0001247983 */ /* 0x000f220000300800 */
[----:B------:R-:W-:-:S03]  /*1e090*/  F2FP.SATFINITE.E4M3.F32.PACK_AB_MERGE_C R235, RZ, R235, RZ ;  /* 0x000000ebffeb723e */ /* 0x000fc600048070ff */
[----:B------:R0:W-:Y:S01]  /*1e0a0*/  @!P0 STG.E.U8 desc[UR18][R2.64+0x98], R5 ;  /* 0x0000980502008986 */ /* 0x0001e2000c101112 */
[C---:B------:R-:W-:Y:S02]  /*1e0b0*/  ISETP.LT.OR P0, PT, R0.reuse, 0xa1, !P3 ;  /* 0x000000a10000780c */ /* 0x040fe40005f01670 */
[----:B-1----:R-:W-:Y:S01]  /*1e0c0*/  F2FP.SATFINITE.E4M3.F32.PACK_AB_MERGE_C R7, RZ, R210, RZ ;  /* 0x000000d2ff07723e */ /* 0x002fe200048070ff */
[----:B------:R-:W-:Y:S01]  /*1e0d0*/  @!P1 STG.E.U8 desc[UR18][R2.64+0x99], R209 ;  /* 0x000099d102009986 */ /* 0x000fe2000c101112 */
[----:B------:R-:W-:-:S03]  /*1e0e0*/  ISETP.LT.OR P1, PT, R0, 0xa2, !P3 ;  /* 0x000000a20000780c */ /* 0x000fc60005f21670 */
[----:B------:R1:W-:Y:S01]  /*1e0f0*/  @!P5 STG.E.U8 desc[UR18][R24.64+0x98], R7 ;  /* 0x000098071800d986 */ /* 0x0003e2000c101112 */
[C---:B------:R-:W-:Y:S02]  /*1e100*/  ISETP.LT.OR P5, PT, R0.reuse, 0xa1, !P2 ;  /* 0x000000a10000780c */ /* 0x040fe400057a1670 */
[----:B0-----:R-:W-:Y:S01]  /*1e110*/  F2FP.SATFINITE.E4M3.F32.PACK_AB_MERGE_C R5, RZ, R212, RZ ;  /* 0x000000d4ff05723e */ /* 0x001fe200048070ff */
[----:B------:R-:W-:Y:S01]  /*1e120*/  @!P6 STG.E.U8 desc[UR18][R24.64+0x99], R211 ;  /* 0x000099d31800e986 */ /* 0x000fe2000c101112 */
[----:B------:R-:W-:-:S03]  /*1e130*/  ISETP.LT.OR P6, PT, R0, 0xa2, !P2 ;  /* 0x000000a20000780c */ /* 0x000fc600057c1670 */
        /* <DEDUP_REMOVED lines=51> */
[----:B------:R-:W-:Y:S02]  /*1e470*/  ISETP.LT.OR P0, PT, R0, 0xd1, !P3 ;  /* 0x000000d10000780c */ /* 0x000fe40005f01670 */
[----:B-1----:R-:W-:Y:S01]  /*1e480*/  F2FP.SATFINITE.E4M3.F32.PACK_AB_MERGE_C R7, RZ, R234, RZ ;  /* 0x000000eaff07723e */ /* 0x002fe200048070ff */
[----:B------:R-:W4:Y:S01]  /*1e490*/  LDL.LU R35, [R1+0x220] ;  /* 0x0002200001237983 */ /* 0x000f220000300800 */
[----:B------:R-:W-:Y:S01]  /*1e4a0*/  F2FP.SATFINITE.E4M3.F32.PACK_AB_MERGE_C R9, RZ, R236, RZ ;  /* 0x000000ecff09723e */ /* 0x000fe200048070ff */
[----:B-----5:R-:W-:Y:S01]  /*1e4b0*/  FMUL R6, R33, UR20 ;  /* 0x0000001421067c20 */ /* 0x020fe20008400000 */
[----:B------:R-:W-:Y:S01]  /*1e4c0*/  F2FP.SATFINITE.E4M3.F32.PACK_AB_MERGE_C R11, RZ, R4, RZ ;  /* 0x00000004ff0b723e */ /* 0x000fe200048070ff */
[----:B------:R-:W-:Y:S01]  /*1e4d0*/  @!P1 STG.E.U8 desc[UR18][R2.64+0xc9], R233 ;  /* 0x0000c9e902009986 */ /* 0x000fe2000c101112 */
[----:B0-----:R-:W-:Y:S01]  /*1e4e0*/  FMUL R5, R34, UR20 ;  /* 0x0000001422057c20 */ /* 0x001fe20008400000 */
[----:B--2---:R-:W-:-:S02]  /*1e4f0*/  FMUL R4, R38, UR20 ;  /* 0x0000001426047c20 */ /* 0x004fc40008400000 */
[----:B------:R-:W2:Y:S01]  /*1e500*/  LDL.LU R34, [R1+0x224] ;  /* 0x0002240001227983 */ /* 0x000ea20000300800 */
[----:B------:R-:W-:-:S03]  /*1e510*/  ISETP.LT.OR P1, PT, R0, 0xd2, !P3 ;  /* 0x000000d20000780c */ /* 0x000fc60005f21670 */
[----:B------:R-:W5:Y:S04]  /*1e520*/  LDL.LU R33, [R1+0x228] ;  /* 0x0002280001217983 */ /* 0x000f680000300800 */
[----:B------:R3:W-:Y:S01]  /*1e530*/  @!P5 STG.E.U8 desc[UR18][R24.64+0xc8], R7 ;  /* 0x0000c8071800d986 */ /* 0x0007e2000c101112 */
[----:B------:R-:W-:-:S03]  /*1e540*/  ISETP.LT.OR P5, PT, R0, 0xd1, !P2 ;  /* 0x000000d10000780c */ /* 0x000fc600057a1670 */
[----:B------:R-:W-:Y:S01]  /*1e550*/  @!P6 STG.E.U8 desc[UR18][R24.64+0xc9], R235 ;  /* 0x0000c9eb1800e986 */ /* 0x000fe2000c101112 */
[----:B------:R-:W-:-:S03]  /*1e560*/  ISETP.LT.OR P6, PT, R0, 0xd2, !P2 ;  /* 0x000000d20000780c */ /* 0x000fc600057c1670 */
[----:B------:R0:W-:Y:S01]  /*1e570*/  @!P0 STG.E.U8 desc[UR18][R2.64+0xd0], R9 ;  /* 0x0000d00902008986 */ /* 0x0001e2000c101112 */
[----:B---3--:R-:W-:-:S03]  /*1e580*/  FMUL R7, R31, UR20 ;  /* 0x000000141f077c20 */ /* 0x008fc60008400000 */
[----:B------:R-:W3:Y:S04]  /*1e590*/  LDL.LU R31, [R1+0x22c] ;  /* 0x00022c00011f7983 */ /* 0x000ee80000300800 */
[----:B------:R-:W3:Y:S01]  /*1e5a0*/  LDL.LU R38, [R1+0x230] ;  /* 0x0002300001267983 */ /* 0x000ee20000300800 */
[----:B0-----:R-:W-:Y:S01]  /*1e5b0*/  F2FP.SATFINITE.E4M3.F32.PACK_AB_MERGE_C R9, RZ, R4, RZ ;  /* 0x00000004ff09723e */ /* 0x001fe200048070ff */
[----:B------:R-:W-:Y:S02]  /*1e5c0*/  FMUL R4, R30, UR20 ;  /* 0x000000141e047c20 */ /* 0x000fe40008400000 */
[----:B------:R-:W3:Y:S01]  /*1e5d0*/  LDL.LU R30, [R1+0x234] ;  /* 0x00023400011e7983 */ /* 0x000ee20000300800 */
[----:B------:R-:W-:Y:S02]  /*1e5e0*/  F2FP.SATFINITE.E4M3.F32.PACK_AB_MERGE_C R237, RZ, R237, RZ ;  /* 0x000000edffed723e */ /* 0x000fe400048070ff */
[----:B------:R-:W-:Y:S01]  /*1e5f0*/  F2FP.SATFINITE.E4M3.F32.PACK_AB_MERGE_C R13, RZ, R5, RZ ;  /* 0x00000005ff0d723e */ /* 0x000fe200048070ff */
[----:B------:R-:W-:Y:S01]  /*1e600*/  FMUL R5, R37, UR20 ;  /* 0x0000001425057c20 */ /* 0x000fe20008400000 */
[----:B------:R-:W-:Y:S01]  /*1e610*/  ISETP.LT.OR P0, PT, R0, 0xd9, !P3 ;  /* 0x000000d90000780c */ /* 0x000fe20005f01670 */
[----:B------:R-:W3:Y:S01]  /*1e620*/  LDL.LU R37, [R1+0x238] ;  /* 0x0002380001257983 */ /* 0x000ee20000300800 */
[----:B------:R-:W-:-:S03]  /*1e630*/  F2FP.SATFINITE.E4M3.F32.PACK_AB_MERGE_C R15, RZ, R6, RZ ;  /* 0x00000006ff0f723e */ /* 0x000fc600048070ff */
[----:B------:R-:W-:Y:S01]  /*1e640*/  @!P1 STG.E.U8 desc[UR18][R2.64+0xd1], R237 ;  /* 0x0000d1ed02009986 */ /* 0x000fe2000c101112 */
[----:B------:R-:W-:-:S03]  /*1e650*/  ISETP.LT.OR P1, PT, R0, 0xda, !P3 ;  /* 0x000000da0000780c */ /* 0x000fc60005f21670 */
[----:B------:R0:W-:Y:S01]  /*1e660*/  @!P5 STG.E.U8 desc[UR18][R24.64+0xd0], R11 ;  /* 0x0000d00b1800d986 */ /* 0x0001e2000c101112 */
[----:B------:R-:W-:-:S03]  /*1e670*/  ISETP.LT.OR P5, PT, R0, 0xd9, !P2 ;  /* 0x000000d90000780c */ /* 0x000fc600057a1670 */
[----:B------:R1:W-:Y:S01]  /*1e680*/  @!P6 STG.E.U8 desc[UR18][R24.64+0xd1], R13 ;  /* 0x0000d10d1800e986 */ /* 0x0003e2000c101112 */
[----:B0-----:R-:W-:Y:S02]  /*1e690*/  F2FP.SATFINITE.E4M3.F32.PACK_AB_MERGE_C R11, RZ, R5, RZ ;  /* 0x00000005ff0b723e */ /* 0x001fe400048070ff */
[----:B-1----:R-:W-:Y:S01]  /*1e6a0*/  F2FP.SATFINITE.E4M3.F32.PACK_AB_MERGE_C R13, RZ, R7, RZ ;  /* 0x00000007ff0d723e */ /* 0x002fe200048070ff */
[----:B------:R0:W-:Y:S04]  /*1e6b0*/  @!P0 STG.E.U8 desc[UR18][R2.64+0xd8], R9 ;  /* 0x0000d80902008986 */ /* 0x0001e8000c101112 */
[----:B------:R1:W-:Y:S01]  /*1e6c0*/  @!P1 STG.E.U8 desc[UR18][R2.64+0xd9], R11 ;  /* 0x0000d90b02009986 */ /* 0x0003e2000c101112 */
[----:B0-----:R-:W-:-:S03]  /*1e6d0*/  F2FP.SATFINITE.E4M3.F32.PACK_AB_MERGE_C R9, RZ, R4, RZ ;  /* 0x00000004ff09723e */ /* 0x001fc600048070ff */
[----:B------:R0:W-:Y:S01]  /*1e6e0*/  @!P5 STG.E.U8 desc[UR18][R24.64+0xd8], R15 ;  /* 0x0000d80f1800d986 */ /* 0x0001e2000c101112 */
[----:B----4-:R-:W-:-:S03]  /*1e6f0*/  FMUL R5, R36, UR20 ;  /* 0x0000001424057c20 */ /* 0x010fc60008400000 */
[----:B------:R-:W4:Y:S02]  /*1e700*/  LDL.LU R36, [R1+0x23c] ;  /* 0x00023c0001247983 */ /* 0x000f240000300800 */
[----:B-1----:R-:W-:Y:S01]  /*1e710*/  F2FP.SATFINITE.E4M3.F32.PACK_AB_MERGE_C R11, RZ, R5, RZ ;  /* 0x00000005ff0b723e */ /* 0x002fe200048070ff */
[----:B------:R-:W-:Y:S02]  /*1e720*/  FMUL R6, R35, UR20 ;  /* 0x0000001423067c20 */ /* 0x000fe40008400000 */
[----:B------:R-:W4:Y:S01]  /*1e730*/  LDL.LU R35, [R1+0x240] ;  /* 0x0002400001237983 */ /* 0x000f220000300800 */
[----:B--2---:R-:W-:-:S03]  /*1e740*/  FMUL R7, R34, UR20 ;  /* 0x0000001422077c20 */ /* 0x004fc60008400000 */
[----:B------:R-:W2:Y:S01]  /*1e750*/  LDL.LU R34, [R1+0x244] ;  /* 0x0002440001227983 */ /* 0x000ea20000300800 */
[----:B-----5:R-:W-:-:S03]  /*1e760*/  FMUL R4, R33, UR20 ;  /* 0x0000001421047c20 */ /* 0x020fc60008400000 */
[----:B------:R-:W5:Y:S01]  /*1e770*/  LDL.LU R33, [R1+0x248] ;  /* 0x0002480001217983 */ /* 0x000f620000300800 */
[----:B0-----:R-:W-:Y:S01]  /*1e780*/  F2FP.SATFINITE.E4M3.F32.PACK_AB_MERGE_C R15, RZ, R6, RZ ;  /* 0x00000006ff0f723e */ /* 0x001fe200048070ff */
[----:B---3--:R-:W-:Y:S02]  /*1e790*/  FMUL R5, R31, UR20 ;  /* 0x000000141f057c20 */ /* 0x008fe40008400000 */
[----:B------:R-:W3:Y:S01]  /*1e7a0*/  LDL.LU R31, [R1+0x24c] ;  /* 0x00024c00011f7983 */ /* 0x000ee20000300800 */
[----:B------:R-:W-:-:S03]  /*1e7b0*/  FMUL R6, R30, UR20 ;  /* 0x000000141e067c20 */ /* 0x000fc60008400000 */
[----:B------:R-:W3:Y:S01]  /*1e7c0*/  LDL.LU R30, [R1+0x250] ;  /* 0x00025000011e7983 */ /* 0x000ee20000300800 */
[C---:B------:R-:W-:Y:S02]  /*1e7d0*/  ISETP.LT.OR P6, PT, R0.reuse, 0xda, !P2 ;  /* 0x000000da0000780c */ /* 0x040fe400057c1670 */
[C---:B------:R-:W-:Y:S02]  /*1e7e0*/  ISETP.LT.OR P5, PT, R0.reuse, 0xe1, !P3 ;  /* 0x000000e10000780c */ /* 0x040fe40005fa1670 */
[C---:B------:R-:W-:Y:S02]  /*1e7f0*/  ISETP.LT.OR P0, PT, R0.reuse, 0xe1, !P2 ;  /* 0x000000e10000780c */ /* 0x040fe40005701670 */
[----:B------:R-:W-:-:S07]  /*1e800*/  ISETP.LT.OR P1, PT, R0, 0xe2, !P2 ;  /* 0x000000e20000780c */ /* 0x000fce0005721670 */
[----:B------:R0:W-:Y:S01]  /*1e810*/  @!P6 STG.E.U8 desc[UR18][R24.64+0xd9], R13 ;  /* 0x0000d90d1800e986 */ /* 0x0001e2000c101112 */
[C---:B------:R-:W-:Y:S02]  /*1e820*/  ISETP.LT.OR P6, PT, R0.reuse, 0xe2, !P3 ;  /* 0x000000e20000780c */ /* 0x040fe40005fc1670 */
[----:B------:R-:W-:Y:S01]  /*1e830*/  F2FP.SATFINITE.E4M3.F32.PACK_AB_MERGE_C R7, RZ, R7, RZ ;  /* 0x00000007ff07723e */ /* 0x000fe200048070ff */
[----:B------:R1:W-:Y:S01]  /*1e840*/  @!P5 STG.E.U8 desc[UR18][R2.64+0xe0], R9 ;  /* 0x0000e0090200d986 */ /* 0x0003e2000c101112 */
[----:B------:R-:W-:Y:S02]  /*1e850*/  ISETP.LT.OR P5, PT, R0, 0xea, !P2 ;  /* 0x000000ea0000780c */ /* 0x000fe400057a1670 */
[----:B0-----:R-:W-:Y:S01]  /*1e860*/  F2FP.SATFINITE.E4M3.F32.PACK_AB_MERGE_C R13, RZ, R4, RZ ;  /* 0x00000004ff0d723e */ /* 0x001fe200048070ff */
[----:B------:R-:W-:-:S06]  /*1e870*/  FMUL R4, R38, UR20 ;  /* 0x0000001426047c20 */ /* 0x000fcc0008400000 */
[----:B------:R-:W-:Y:S01]  /*1e880*/  @!P6 STG.E.U8 desc[UR18][R2.64+0xe1], R11 ;  /* 0x0000e10b0200e986 */ /* 0x000fe2000c101112 */
[----:B------:R-:W-:-:S03]  /*1e890*/  ISETP.LT.OR P6, PT, R0, 0xe9, !P3 ;  /* 0x000000e90000780c */ /* 0x000fc60005fc1670 */
[----:B------:R-:W-:Y:S01]  /*1e8a0*/  @!P0 STG.E.U8 desc[UR18][R24.64+0xe0], R15 ;  /* 0x0000e00f18008986 */ /* 0x000fe2000c101112 */
[----:B------:R-:W-:-:S03]  /*1e8b0*/  ISETP.LT.OR P0, PT, R0, 0xea, !P3 ;  /* 0x000000ea0000780c */ /* 0x000fc60005f01670 */
[----:B------:R0:W-:Y:S04]  /*1e8c0*/  @!P1 STG.E.U8 desc[UR18][R24.64+0xe1], R7 ;  /* 0x0000e10718009986 */ /* 0x0001e8000c101112 */
[----:B------:R-:W3:Y:S01]  /*1e8d0*/  LDL.LU R38, [R1+0x254] ;  /* 0x0002540001267983 */ /* 0x000ee20000300800 */
[----:B-1----:R-:W-:Y:S02]  /*1e8e0*/  F2FP.SATFINITE.E4M3.F32.PACK_AB_MERGE_C R9, RZ, R5, RZ ;  /* 0x00000005ff09723e */ /* 0x002fe400048070ff */
[----:B0-----:R-:W-:Y:S01]  /*1e8f0*/  F2FP.SATFINITE.E4M3.F32.PACK_AB_MERGE_C R7, RZ, R4, RZ ;  /* 0x00000004ff07723e */ /* 0x001fe200048070ff */
[----:B------:R-:W-:Y:S02]  /*1e900*/  FMUL R4, R37, UR20 ;  /* 0x0000001425047c20 */ /* 0x000fe40008400000 */
[----:B------:R-:W3:Y:S01]  /*1e910*/  LDL.LU R37, [R1+0x258] ;  /* 0x0002580001257983 */ /* 0x000ee20000300800 */
[----:B------:R-:W-:-:S02]  /*1e920*/  F2FP.SATFINITE.E4M3.F32.PACK_AB_MERGE_C R11, RZ, R6, RZ ;  /* 0x00000006ff0b723e */ /* 0x000fc400048070ff */
[----:B------:R-:W-:Y:S01]  /*1e930*/  F2FP.SATFINITE.E4M3.F32.PACK_AB_MERGE_C R15, RZ, R4, RZ ;  /* 0x00000004ff0f723e */ /* 0x000fe200048070ff */
[----:B------:R-:W-:Y:S04]  /*1e940*/  @!P6 STG.E.U8 desc[UR18][R2.64+0xe8], R13 ;  /* 0x0000e80d0200e986 */ /* 0x000fe8000c101112 */
[----:B------:R0:W-:Y:S04]  /*1e950*/  @!P0 STG.E.U8 desc[UR18][R2.64+0xe9], R9 ;  /* 0x0000e90902008986 */ /* 0x0001e8000c101112 */
[----:B------:R1:W-:Y:S01]  /*1e960*/  @!P5 STG.E.U8 desc[UR18][R24.64+0xe9], R11 ;  /* 0x0000e90b1800d986 */ /* 0x0003e2000c101112 */
[----:B----4-:R-:W-:-:S03]  /*1e970*/  FMUL R5, R36, UR20 ;  /* 0x0000001424057c20 */ /* 0x010fc60008400000 */
[----:B------:R-:W4:Y:S02]  /*1e980*/  LDL.LU R36, [R1+0x25c] ;  /* 0x00025c0001247983 */ /* 0x000f240000300800 */
[----:B0-----:R-:W-:Y:S01]  /*1e990*/  F2FP.SATFINITE.E4M3.F32.PACK_AB_MERGE_C R9, RZ, R5, RZ ;  /* 0x00000005ff09723e */ /* 0x001fe200048070ff */
[----:B------:R-:W-:Y:S02]  /*1e9a0*/  FMUL R6, R35, UR20 ;  /* 0x0000001423067c20 */ /* 0x000fe40008400000 */
[----:B------:R-:W4:Y:S01]  /*1e9b0*/  LDL.LU R35, [R1+0x260] ;  /* 0x0002600001237983 */ /* 0x000f220000300800 */
[----:B--2---:R-:W-:-:S03]  /*1e9c0*/  FMUL R4, R34, UR20 ;  /* 0x0000001422047c20 */ /* 0x004fc60008400000 */
[----:B------:R-:W2:Y:S02]  /*1e9d0*/  LDL.LU R34, [R1+0x264] ;  /* 0x0002640001227983 */ /* 0x000ea40000300800 */
[----:B-1----:R-:W-:Y:S01]  /*1e9e0*/  F2FP.SATFINITE.E4M3.F32.PACK_AB_MERGE_C R11, RZ, R4, RZ ;  /* 0x00000004ff0b723e */ /* 0x002fe200048070ff */
[----:B-----5:R-:W-:Y:S02]  /*1e9f0*/  FMUL R4, R33, UR20 ;  /* 0x0000001421047c20 */ /* 0x020fe40008400000 */
[----:B------:R-:W5:Y:S03]  /*1ea00*/  LDL.LU R33, [R1+0x268] ;  /* 0x0002680001217983 */ /* 0x000f660000300800 */
[----:B------:R-:W-:Y:S01]  /*1ea10*/  F2FP.SATFINITE.E4M3.F32.PACK_AB_MERGE_C R13, RZ, R4, RZ ;  /* 0x00000004ff0d723e */ /* 0x000fe200048070ff */
        /* <DEDUP_REMOVED lines=9> */
[----:B------:R-:W-:-:S03]  /*1eab0*/  ISETP.LT.OR P1, PT, R0, 0xf1, !P2 ;  /* 0x000000f10000780c */ /* 0x000fc60005721670 */
[----:B------:R1:W-:Y:S01]  /*1eac0*/  @!P6 STG.E.U8 desc[UR18][R2.64+0xf0], R15 ;  /* 0x0000f00f0200e986 */ /* 0x0003e2000c101112 */
[C---:B------:R-:W-:Y:S02]  /*1ead0*/  ISETP.LT.OR P6, PT, R0.reuse, 0xf9, !P3 ;  /* 0x000000f90000780c */ /* 0x040fe40005fc1670 */
[----:B------:R-:W-:Y:S01]  /*1eae0*/  ISETP.LT.OR P3, PT, R0, 0xfa, !P3 ;  /* 0x000000fa0000780c */ /* 0x000fe20005f61670 */
[----:B------:R1:W-:Y:S01]  /*1eaf0*/  @!P0 STG.E.U8 desc[UR18][R2.64+0xf1], R9 ;  /* 0x0000f10902008986 */ /* 0x0003e2000c101112 */
[----:B0-----:R-:W-:Y:S02]  /*1eb00*/  F2FP.SATFINITE.E4M3.F32.PACK_AB_MERGE_C R7, RZ, R6, RZ ;  /* 0x00000006ff07723e */ /* 0x001fe400048070ff */
[----:B-1----:R-:W-:Y:S02]  /*1eb10*/  F2FP.SATFINITE.E4M3.F32.PACK_AB_MERGE_C R15, RZ, R5, RZ ;  /* 0x00000005ff0f723e */ /* 0x002fe400048070ff */
[----:B------:R-:W-:Y:S01]  /*1eb20*/  F2FP.SATFINITE.E4M3.F32.PACK_AB_MERGE_C R9, RZ, R4, RZ ;  /* 0x00000004ff09723e */ /* 0x000fe200048070ff */
[----:B------:R-:W-:-:S02]  /*1eb30*/  FMUL R4, R38, UR20 ;  /* 0x0000001426047c20 */ /* 0x000fc40008400000 */
[----:B------:R-:W3:Y:S04]  /*1eb40*/  LDL.LU R38, [R1+0x274] ;  /* 0x0002740001267983 */ /* 0x000ee80000300800 */
[----:B------:R0:W-:Y:S01]  /*1eb50*/  @!P5 STG.E.U8 desc[UR18][R24.64+0xf1], R11 ;  /* 0x0000f10b1800d986 */ /* 0x0001e2000c101112 */
[----:B------:R-:W-:Y:S01]  /*1eb60*/  ISETP.LT.OR P5, PT, R0, 0xf9, !P2 ;  /* 0x000000f90000780c */ /* 0x000fe200057a1670 */
[----:B------:R-:W-:Y:S02]  /*1eb70*/  FMUL R5, R37, UR20 ;  /* 0x0000001425057c20 */ /* 0x000fe40008400000 */
[----:B------:R-:W3:Y:S04]  /*1eb80*/  LDL.LU R37, [R1+0x278] ;  /* 0x0002780001257983 */ /* 0x000ee80000300800 */
[----:B------:R1:W-:Y:S04]  /*1eb90*/  @!P1 STG.E.U8 desc[UR18][R24.64+0xf0], R7 ;  /* 0x0000f00718009986 */ /* 0x0003e8000c101112 */
[----:B------:R-:W-:Y:S04]  /*1eba0*/  @!P6 STG.E.U8 desc[UR18][R2.64+0xf8], R13 ;  /* 0x0000f80d0200e986 */ /* 0x000fe8000c101112 */
[----:B------:R2:W-:Y:S01]  /*1ebb0*/  @!P3 STG.E.U8 desc[UR18][R2.64+0xf9], R15 ;  /* 0x0000f90f0200b986 */ /* 0x0005e2000c101112 */
[----:B0-----:R-:W-:-:S03]  /*1ebc0*/  F2FP.SATFINITE.E4M3.F32.PACK_AB_MERGE_C R11, RZ, R4, RZ ;  /* 0x00000004ff0b723e */ /* 0x001fc600048070ff */
[----:B------:R0:W-:Y:S01]  /*1ebd0*/  @!P5 STG.E.U8 desc[UR18][R24.64+0xf8], R9 ;  /* 0x0000f8091800d986 */ /* 0x0001e2000c101112 */
[----:B----4-:R-:W-:-:S03]  /*1ebe0*/  FMUL R6, R36, UR20 ;  /* 0x0000001424067c20 */ /* 0x010fc60008400000 */
[----:B------:R-:W4:Y:S01]  /*1ebf0*/  LDL.LU R36, [R1+0x27c] ;  /* 0x00027c0001247983 */ /* 0x000f220000300800 */
[----:B-1----:R-:W-:-:S03]  /*1ec00*/  FMUL R7, R35, UR20 ;  /* 0x0000001423077c20 */ /* 0x002fc60008400000 */
        /* <DEDUP_REMOVED lines=10> */
[----:B------:R-:W-:Y:S02]  /*1ecb0*/  ISETP.GE.AND P1, PT, R32, 0x81, PT ;  /* 0x000000812000780c */ /* 0x000fe40003f26270 */
[C---:B------:R-:W-:Y:S02]  /*1ecc0*/  ISETP.LT.OR P2, PT, R0.reuse, 0xfa, !P2 ;  /* 0x000000fa0000780c */ /* 0x040fe40005741670 */
[C---:B------:R-:W-:Y:S02]  /*1ecd0*/  ISETP.LT.OR P6, PT, R0.reuse, 0x1, !P1 ;  /* 0x000000010000780c */ /* 0x040fe40004fc1670 */
[----:B------:R-:W-:Y:S02]  /*1ece0*/  ISETP.LT.OR P3, PT, R0, 0x2, !P1 ;  /* 0x000000020000780c */ /* 0x000fe40004f61670 */
[----:B------:R-:W-:Y:S02]  /*1ecf0*/  F2FP.SATFINITE.E4M3.F32.PACK_AB_MERGE_C R5, RZ, R5, RZ ;  /* 0x00000005ff05723e */ /* 0x000fe400048070ff */
[----:B------:R-:W-:-:S05]  /*1ed00*/  ISETP.GE.AND P0, PT, R32, 0x89, PT ;  /* 0x000000892000780c */ /* 0x000fca0003f06270 */
[----:B------:R-:W-:Y:S01]  /*1ed10*/  @!P2 STG.E.U8 desc[UR18][R24.64+0xf9], R11 ;  /* 0x0000f90b1800a986 */ /* 0x000fe2000c101112 */
[----:B------:R-:W-:-:S03]  /*1ed20*/  F2FP.SATFINITE.E4M3.F32.PACK_AB_MERGE_C R13, RZ, R6, RZ ;  /* 0x00000006ff0d723e */ /* 0x000fc600048070ff */
[----:B------:R0:W-:Y:S01]  /*1ed30*/  @!P6 STG.E.U8 desc[UR18][R28.64], R5 ;  /* 0x000000051c00e986 */ /* 0x0001e2000c101112 */
[C---:B------:R-:W-:Y:S02]  /*1ed40*/  ISETP.LT.OR P6, PT, R0.reuse, 0x2, !P0 ;  /* 0x000000020000780c */ /* 0x040fe400047c1670 */
[C---:B------:R-:W-:Y:S01]  /*1ed50*/  ISETP.LT.OR P5, PT, R0.reuse, 0x1, !P0 ;  /* 0x000000010000780c */ /* 0x040fe200047a1670 */
[----:B------:R1:W-:Y:S01]  /*1ed60*/  @!P3 STG.E.U8 desc[UR18][R28.64+0x1], R13 ;  /* 0x0000010d1c00b986 */ /* 0x0003e2000c101112 */
[----:B------:R-:W-:Y:S02]  /*1ed70*/  ISETP.LT.OR P2, PT, R0, 0xa, !P1 ;  /* 0x0000000a0000780c */ /* 0x000fe40004f41670 */
[----:B0-----:R-:W-:Y:S02]  /*1ed80*/  F2FP.SATFINITE.E4M3.F32.PACK_AB_MERGE_C R5, RZ, R3, RZ ;  /* 0x00000003ff05723e */ /* 0x001fe400048070ff */
[----:B-1----:R-:W-:Y:S01]  /*1ed90*/  F2FP.SATFINITE.E4M3.F32.PACK_AB_MERGE_C R13, RZ, R2, RZ ;  /* 0x00000002ff0d723e */ /* 0x002fe200048070ff */
[----:B------:R-:W-:-:S02]  /*1eda0*/  FMUL R3, R38, UR20 ;  /* 0x0000001426037c20 */ /* 0x000fc40008400000 */
[----:B------:R-:W3:Y:S01]  /*1edb0*/  LDL.LU R38, [R1+0x294] ;  /* 0x0002940001267983 */ /* 0x000ee20000300800 */
[----:B------:R-:W-:Y:S02]  /*1edc0*/  F2FP.SATFINITE.E4M3.F32.PACK_AB_MERGE_C R11, RZ, R4, RZ ;  /* 0x00000004ff0b723e */ /* 0x000fe400048070ff */
[----:B------:R-:W-:Y:S01]  /*1edd0*/  ISETP.LT.OR P3, PT, R0, 0x9, !P1 ;  /* 0x000000090000780c */ /* 0x000fe20004f61670 */
[----:B------:R0:W-:Y:S01]  /*1ede0*/  @!P6 STG.E.U8 desc[UR18][R26.64+0x1], R9 ;  /* 0x000001091a00e986 */ /* 0x0001e2000c101112 */
[----:B------:R-:W-:-:S03]  /*1edf0*/  FMUL R2, R37, UR20 ;  /* 0x0000001425027c20 */ /* 0x000fc60008400000 */
[----:B------:R-:W3:Y:S01]  /*1ee00*/  LDL.LU R37, [R1+0x298] ;  /* 0x0002980001257983 */ /* 0x000ee20000300800 */
[----:B------:R-:W-:Y:S02]  /*1ee10*/  F2FP.SATFINITE.E4M3.F32.PACK_AB_MERGE_C R7, RZ, R7, RZ ;  /* 0x00000007ff07723e */ /* 0x000fe400048070ff */
[----:B0-----:R-:W-:-:S03]  /*1ee20*/  F2FP.SATFINITE.E4M3.F32.PACK_AB_MERGE_C R9, RZ, R2, RZ ;  /* 0x00000002ff09723e */ /* 0x001fc600048070ff */
        /* <DEDUP_REMOVED lines=8> */
[----:B------:R-:W4:Y:S03]  /*1eeb0*/  LDL.LU R35, [R1+0x2a0] ;  /* 0x0002a00001237983 */ /* 0x000f260000300800 */
[----:B------:R-:W-:Y:S01]  /*1eec0*/  F2FP.SATFINITE.E4M3.F32.PACK_AB_MERGE_C R15, RZ, R2, RZ ;  /* 0x00000002ff0f723e */ /* 0x000fe200048070ff */
[----:B--2---:R-:W-:Y:S02]  /*1eed0*/  FMUL R2, R34, UR20 ;  /* 0x0000001422027c20 */ /* 0x004fe40008400000 */
[----:B------:R-:W2:Y:S01]  /*1eee0*/  LDL.LU R34, [R1+0x2a4] ;  /* 0x0002a40001227983 */ /* 0x000ea20000300800 */
[----:B-----5:R-:W-:-:S03]  /*1eef0*/  FMUL R3, R33, UR20 ;  /* 0x0000001421037c20 */ /* 0x020fc60008400000 */
[----:B------:R-:W5:Y:S01]  /*1ef00*/  LDL.LU R33, [R1+0x2a8] ;  /* 0x0002a80001217983 */ /* 0x000f620000300800 */
[----:B---3--:R-:W-:-:S03]  /*1ef10*/  FMUL R4, R31, UR20 ;  /* 0x000000141f047c20 */ /* 0x008fc60008400000 */
[----:B------:R-:W3:Y:S01]  /*1ef20*/  LDL.LU R31, [R1+0x2ac] ;  /* 0x0002ac00011f7983 */ /* 0x000ee20000300800 */
[----:B0-----:R-:W-:-:S03]  /*1ef30*/  FMUL R5, R30, UR20 ;  /* 0x000000141e057c20 */ /* 0x001fc60008400000 */
[----:B------:R-:W3:Y:S01]  /*1ef40*/  LDL.LU R30, [R1+0x2b0] ;  /* 0x0002b000011e7983 */ /* 0x000ee20000300800 */
[C---:B------:R-:W-:Y:S02]  /*1ef50*/  ISETP.LT.OR P6, PT, R0.reuse, 0xa, !P0 ;  /* 0x0000000a0000780c */ /* 0x040fe400047c1670 */
[C---:B------:R-:W-:Y:S02]  /*1ef60*/  ISETP.LT.OR P5, PT, R0.reuse, 0x9, !P0 ;  /* 0x000000090000780c */ /* 0x040fe400047a1670 */
[C---:B------:R-:W-:Y:S02]  /*1ef70*/  ISETP.LT.OR P3, PT, R0.reuse, 0x11, !P1 ;  /* 0x000000110000780c */ /* 0x040fe40004f61670 */
[----:B------:R-:W-:-:S07]  /*1ef80*/  ISETP.LT.OR P2, PT, R0, 0x12, !P1 ;  /* 0x000000120000780c */ /* 0x000fce0004f41670 */
[----:B------:R0:W-:Y:S01]  /*1ef90*/  @!P6 STG.E.U8 desc[UR18][R26.64+0x9], R7 ;  /* 0x000009071a00e986 */ /* 0x0001e2000c101112 */
[----:B------:R-:W-:-:S03]  /*1efa0*/  ISETP.LT.OR P6, PT, R0, 0x12, !P0 ;  /* 0x000000120000780c */ /* 0x000fc600047c1670 */
[----:B------:R-:W-:Y:S01]  /*1efb0*/  @!P5 STG.E.U8 desc[UR18][R26.64+0x8], R13 ;  /* 0x0000080d1a00d986 */ /* 0x000fe2000c101112 */
[----:B------:R-:W-:-:S03]  /*1efc0*/  ISETP.LT.OR P5, PT, R0, 0x11, !P0 ;  /* 0x000000110000780c */ /* 0x000fc600047a1670 */
[----:B------:R1:W-:Y:S01]  /*1efd0*/  @!P3 STG.E.U8 desc[UR18][R28.64+0x10], R9 ;  /* 0x000010091c00b986 */ /* 0x0003e2000c101112 */
[C---:B------:R-:W-:Y:S02]  /*1efe0*/  ISETP.LT.OR P3, PT, R0.reuse, 0x19, !P1 ;  /* 0x000000190000780c */ /* 0x040fe40004f61670 */
[----:B0-----:R-:W-:Y:S01]  /*1eff0*/  F2FP.SATFINITE.E4M3.F32.PACK_AB_MERGE_C R7, RZ, R2, RZ ;  /* 0x00000002ff07723e */ /* 0x001fe200048070ff */
[----:B------:R0:W-:Y:S01]  /*1f000*/  @!P2 STG.E.U8 desc[UR18][R28.64+0x11], R11 ;  /* 0x0000110b1c00a986 */ /* 0x0001e2000c101112 */
[----:B------:R-:W-:Y:S02]  /*1f010*/  ISETP.LT.OR P2, PT, R0, 0x1a, !P1 ;  /* 0x0000001a0000780c */ /* 0x000fe40004f41670 */
[----:B-1----:R-:W-:Y:S01]  /*1f020*/  F2FP.SATFINITE.E4M3.F32.PACK_AB_MERGE_C R9, RZ, R3, RZ ;  /* 0x00000003ff09723e */ /* 0x002fe200048070ff */
[----:B------:R-:W-:Y:S02]  /*1f030*/  FMUL R2, R38, UR20 ;  /* 0x0000001426027c20 */ /* 0x000fe40008400000 */
[----:B------:R-:W3:Y:S01]  /*1f040*/  LDL.LU R38, [R1+0x2b4] ;  /* 0x0002b40001267983 */ /* 0x000ee20000300800 */
[----:B0-----:R-:W-:-:S03]  /*1f050*/  F2FP.SATFINITE.E4M3.F32.PACK_AB_MERGE_C R11, RZ, R4, RZ ;  /* 0x00000004ff0b723e */ /* 0x001fc600048070ff */
[----:B------:R0:W-:Y:S01]  /*1f060*/  @!P6 STG.E.U8 desc[UR18][R26.64+0x11], R7 ;  /* 0x000011071a00e986 */ /* 0x0001e2000c101112 */
[----:B------:R-:W-:Y:S01]  /*1f070*/  ISETP.LT.OR P6, PT, R0, 0x1a, !P0 ;  /* 0x0000001a0000780c */ /* 0x000fe200047c1670 */
[----:B------:R-:W-:Y:S02]  /*1f080*/  FMUL R3, R37, UR20 ;  /* 0x0000001425037c20 */ /* 0x000fe40008400000 */
[----:B------:R-:W3:Y:S01]  /*1f090*/  LDL.LU R37, [R1+0x2b8] ;  /* 0x0002b80001257983 */ /* 0x000ee20000300800 */
[----:B0-----:R-:W-:-:S03]  /*1f0a0*/  F2FP.SATFINITE.E4M3.F32.PACK_AB_MERGE_C R7, RZ, R2, RZ ;  /* 0x00000002ff07723e */ /* 0x001fc600048070ff */
[----:B------:R-:W-:Y:S04]  /*1f0b0*/  @!P5 STG.E.U8 desc[UR18][R26.64+0x10], R15 ;  /* 0x0000100f1a00d986 */ /* 0x000fe8000c101112 */
        /* <DEDUP_REMOVED lines=13> */
[----:B------:R-:W5:Y:S02]  /*1f190*/  LDL.LU R33, [R1+0x2c8] ;  /* 0x0002c80001217983 */ /* 0x000f640000300800 */
        /* <DEDUP_REMOVED lines=8> */
[----:B------:R-:W-:Y:S02]  /*1f220*/  F2FP.SATFINITE.E4M3.F32.PACK_AB_MERGE_C R5, RZ, R5, RZ ;  /* 0x00000005ff05723e */ /* 0x000fe400048070ff */
[----:B------:R-:W-:-:S05]  /*1f230*/  ISETP.LT.OR P6, PT, R0, 0x22, !P0 ;  /* 0x000000220000780c */ /* 0x000fca00047c1670 */
[----:B------:R0:W-:Y:S01]  /*1f240*/  @!P5 STG.E.U8 desc[UR18][R26.64+0x18], R5 ;  /* 0x000018051a00d986 */ /* 0x0001e2000c101112 */
[----:B------:R-:W-:-:S03]  /*1f250*/  ISETP.LT.OR P5, PT, R0, 0x21, !P0 ;  /* 0x000000210000780c */ /* 0x000fc600047a1670 */
[----:B------:R-:W-:Y:S01]  /*1f260*/  @!P3 STG.E.U8 desc[UR18][R28.64+0x20], R9 ;  /* 0x000020091c00b986 */ /* 0x000fe2000c101112 */
[----:B------:R-:W-:-:S03]  /*1f270*/  ISETP.LT.OR P3, PT, R0, 0x29, !P1 ;  /* 0x000000290000780c */ /* 0x000fc60004f61670 */
[----:B------:R1:W-:Y:S01]  /*1f280*/  @!P2 STG.E.U8 desc[UR18][R28.64+0x21], R11 ;  /* 0x0000210b1c00a986 */ /* 0x0003e2000c101112 */
[----:B------:R-:W-:Y:S02]  /*1f290*/  ISETP.LT.OR P2, PT, R0, 0x2a, !P1 ;  /* 0x0000002a0000780c */ /* 0x000fe40004f41670 */
[----:B0-----:R-:W-:Y:S02]  /*1f2a0*/  F2FP.SATFINITE.E4M3.F32.PACK_AB_MERGE_C R5, RZ, R3, RZ ;  /* 0x00000003ff05723e */ /* 0x001fe400048070ff */
[----:B-1----:R-:W-:Y:S01]  /*1f2b0*/  F2FP.SATFINITE.E4M3.F32.PACK_AB_MERGE_C R11, RZ, R2, RZ ;  /* 0x00000002ff0b723e */ /* 0x002fe200048070ff */
[----:B------:R-:W-:Y:S02]  /*1f2c0*/  FMUL R2, R38, UR20 ;  /* 0x0000001426027c20 */ /* 0x000fe40008400000 */
[----:B------:R-:W3:Y:S01]  /*1f2d0*/  LDL.LU R38, [R1+0x2d4] ;  /* 0x0002d40001267983 */ /* 0x000ee20000300800 */
[----:B------:R-:W-:-:S03]  /*1f2e0*/  F2FP.SATFINITE.E4M3.F32.PACK_AB_MERGE_C R9, RZ, R4, RZ ;  /* 0x00000004ff09723e */ /* 0x000fc600048070ff */
[----:B------:R-:W-:Y:S01]  /*1f2f0*/  @!P6 STG.E.U8 desc[UR18][R26.64+0x21], R5 ;  /* 0x000021051a00e986 */ /* 0x000fe2000c101112 */
[----:B------:R-:W-:Y:S01]  /*1f300*/  ISETP.LT.OR P6, PT, R0, 0x2a, !P0 ;  /* 0x0000002a0000780c */ /* 0x000fe200047c1670 */
[----:B------:R-:W-:Y:S02]  /*1f310*/  FMUL R3, R37, UR20 ;  /* 0x0000001425037c20 */ /* 0x000fe40008400000 */
[----:B------:R-:W3:Y:S04]  /*1f320*/  LDL.LU R37, [R1+0x2d8] ;  /* 0x0002d80001257983 */ /* 0x000ee80000300800 */
[----:B------:R-:W-:Y:S04]  /*1f330*/  @!P5 STG.E.U8 desc[UR18][R26.64+0x20], R13 ;  /* 0x0000200d1a00d986 */ /* 0x000fe8000c101112 */
[----:B------:R0:W-:Y:S04]  /*1f340*/  @!P3 STG.E.U8 desc[UR18][R28.64+0x28], R7 ;  /* 0x000028071c00b986 */ /* 0x0001e8000c101112 */
[----:B------:R1:W-:Y:S01]  /*1f350*/  @!P2 STG.E.U8 desc[UR18][R28.64+0x29], R9 ;  /* 0x000029091c00a986 */ /* 0x0003e2000c101112 */
[----:B0-----:R-:W-:-:S02]  /*1f360*/  F2FP.SATFINITE.E4M3.F32.PACK_AB_MERGE_C R7, RZ, R2, RZ ;  /* 0x00000002ff07723e */ /* 0x001fc400048070ff */
[----:B-1----:R-:W-:-:S03]  /*1f370*/  F2FP.SATFINITE.E4M3.F32.PACK_AB_MERGE_C R9, RZ, R3, RZ ;  /* 0x00000003ff09723e */ /* 0x002fc600048070ff */
[----:B------:R0:W-:Y:S01]  /*1f380*/  @!P6 STG.E.U8 desc[UR18][R26.64+0x29], R7 ;  /* 0x000029071a00e986 */ /* 0x0001e2000c101112 */
[----:B----4-:R-:W-:-:S03]  /*1f390*/  FMUL R4, R36, UR20 ;  /* 0x0000001424047c20 */ /* 0x010fc60008400000 */
[----:B------:R-:W4:Y:S02]  /*1f3a0*/  LDL.LU R36, [R1+0x2dc] ;  /* 0x0002dc0001247983 */ /* 0x000f240000300800 */
[----:B------:R-:W-:Y:S01]  /*1f3b0*/  F2FP.SATFINITE.E4M3.F32.PACK_AB_MERGE_C R13, RZ, R4, RZ ;  /* 0x00000004ff0d723e */ /* 0x000fe200048070ff */
        /* <DEDUP_REMOVED lines=15> */
[----:B------:R-:W-:Y:S01]  /*1f4b0*/  @!P5 STG.E.U8 desc[UR18][R26.64+0x28], R11 ;  /* 0x0000280b1a00d986 */ /* 0x000fe2000c101112 */
[----:B------:R-:W-:-:S03]  /*1f4c0*/  ISETP.LT.OR P5, PT, R0, 0x31, !P0 ;  /* 0x000000310000780c */ /* 0x000fc600047a1670 */
[----:B------:R0:W-:Y:S01]  /*1f4d0*/  @!P2 STG.E.U8 desc[UR18][R28.64+0x31], R13 ;  /* 0x0000310d1c00a986 */ /* 0x0001e2000c101112 */
[----:B------:R-:W-:-:S03]  /*1f4e0*/  ISETP.LT.OR P2, PT, R0, 0x3a, !P1 ;  /* 0x0000003a0000780c */ /* 0x000fc60004f41670 */
[----:B------:R1:W-:Y:S01]  /*1f4f0*/  @!P3 STG.E.U8 desc[UR18][R28.64+0x30], R9 ;  /* 0x000030091c00b986 */ /* 0x0003e2000c101112 */
[----:B------:R-:W-:Y:S02]  /*1f500*/  ISETP.LT.OR P3, PT, R0, 0x39, !P1 ;  /* 0x000000390000780c */ /* 0x000fe40004f61670 */
[----:B------:R-:W-:Y:S02]  /*1f510*/  F2FP.SATFINITE.E4M3.F32.PACK_AB_MERGE_C R5, RZ, R5, RZ ;  /* 0x00000005ff05723e */ /* 0x000fe400048070ff */
[----:B0-----:R-:W-:Y:S02]  /*1f520*/  F2FP.SATFINITE.E4M3.F32.PACK_AB_MERGE_C R13, RZ, R2, RZ ;  /* 0x00000002ff0d723e */ /* 0x001fe400048070ff */
[----:B-1----:R-:W-:Y:S01]  /*1f530*/  F2FP.SATFINITE.E4M3.F32.PACK_AB_MERGE_C R9, RZ, R3, RZ ;  /* 0x00000003ff09723e */ /* 0x002fe200048070ff */
[----:B------:R-:W-:Y:S02]  /*1f540*/  FMUL R3, R38, UR20 ;  /* 0x0000001426037c20 */ /* 0x000fe40008400000 */
[----:B------:R-:W3:Y:S01]  /*1f550*/  LDL.LU R38, [R1+0x2f4] ;  /* 0x0002f40001267983 */ /* 0x000ee20000300800 */
[----:B------:R-:W-:-:S03]  /*1f560*/  F2FP.SATFINITE.E4M3.F32.PACK_AB_MERGE_C R11, RZ, R4, RZ ;  /* 0x00000004ff0b723e */ /* 0x000fc600048070ff */
[----:B------:R0:W-:Y:S01]  /*1f570*/  @!P6 STG.E.U8 desc[UR18][R26.64+0x31], R7 ;  /* 0x000031071a00e986 */ /* 0x0001e2000c101112 */
[----:B------:R-:W-:-:S03]  /*1f580*/  FMUL R2, R37, UR20 ;  /* 0x0000001425027c20 */ /* 0x000fc60008400000 */
[----:B------:R-:W3:Y:S01]  /*1f590*/  LDL.LU R37, [R1+0x2f8] ;  /* 0x0002f80001257983 */ /* 0x000ee20000300800 */
[----:B------:R-:W-:Y:S02]  /*1f5a0*/  ISETP.LT.OR P6, PT, R0, 0x3a, !P0 ;  /* 0x0000003a0000780c */ /* 0x000fe400047c1670 */
[----:B0-----:R-:W-:Y:S01]  /*1f5b0*/  F2FP.SATFINITE.E4M3.F32.PACK_AB_MERGE_C R7, RZ, R2, RZ ;  /* 0x00000002ff07723e */ /* 0x001fe200048070ff */
[----:B------:R0:W-:Y:S04]  /*1f5c0*/  @!P5 STG.E.U8 desc[UR18][R26.64+0x30], R5 ;  /* 0x000030051a00d986 */ /* 0x0001e8000c101112 */
[----:B------:R-:W-:Y:S04]  /*1f5d0*/  @!P2 STG.E.U8 desc[UR18][R28.64+0x39], R11 ;  /* 0x0000390b1c00a986 */ /* 0x000fe8000c101112 */
[----:B------:R1:W-:Y:S01]  /*1f5e0*/  @!P3 STG.E.U8 desc[UR18][R28.64+0x38], R9 ;  /* 0x000038091c00b986 */ /* 0x0003e2000c101112 */
[----:B0-----:R-:W-:-:S05]  /*1f5f0*/  F2FP.SATFINITE.E4M3.F32.PACK_AB_MERGE_C R5, RZ, R3, RZ ;  /* 0x00000003ff05723e */ /* 0x001fca00048070ff */
        /* <DEDUP_REMOVED lines=42> */
[----:B------:R-:W-:Y:S01]  /*1f8a0*/  F2FP.SATFINITE.E4M3.F32.PACK_AB_MERGE_C R11, RZ, R4, RZ ;  /* 0x00000004ff0b723e */ /* 0x000fe200048070ff */
[----:B------:R-:W-:Y:S02]  /*1f8b0*/  FMUL R2, R35, UR20 ;  /* 0x0000001423027c20 */ /* 0x000fe40008400000 */
[----:B------:R-:W4:Y:S03]  /*1f8c0*/  LDL.LU R35, [R1+0x320] ;  /* 0x0003200001237983 */ /* 0x000f260000300800 */
[----:B-1----:R-:W-:Y:S01]  /*1f8d0*/  F2FP.SATFINITE.E4M3.F32.PACK_AB_MERGE_C R13, RZ, R2, RZ ;  /* 0x00000002ff0d723e */ /* 0x002fe200048070ff */
        /* <DEDUP_REMOVED lines=146> */
[----:B------:R-:W-:-:S03]  /*20200*/  FMUL R3, R37, UR20 ;  /* 0x0000001425037c20 */ /* 0x000fc60008400000 */
[----:B------:R-:W3:Y:S04]  /*20210*/  LDL.LU R37, [R1+0x398] ;  /* 0x0003980001257983 */ /* 0x000ee80000300800 */
[----:B------:R-:W-:Y:S04]  /*20220*/  @!P5 STG.E.U8 desc[UR18][R26.64+0x80], R13 ;  /* 0x0000800d1a00d986 */ /* 0x000fe8000c101112 */
[----:B------:R0:W-:Y:S04]  /*20230*/  @!P3 STG.E.U8 desc[UR18][R28.64+0x88], R7 ;  /* 0x000088071c00b986 */ /* 0x0001e8000c101112 */
[----:B------:R1:W-:Y:S01]  /*20240*/  @!P2 STG.E.U8 desc[UR18][R28.64+0x89], R9 ;  /* 0x000089091c00a986 */ /* 0x0003e2000c101112 */
[----:B0-----:R-:W-:-:S02]  /*20250*/  F2FP.SATFINITE.E4M3.F32.PACK_AB_MERGE_C R7, RZ, R2, RZ ;  /* 0x00000002ff07723e */ /* 0x001fc400048070ff */
[----:B-1----:R-:W-:Y:S01]  /*20260*/  F2FP.SATFINITE.E4M3.F32.PACK_AB_MERGE_C R9, RZ, R3, RZ ;  /* 0x00000003ff09723e */ /* 0x002fe200048070ff */
[----:B----4-:R-:W-:Y:S02]  /*20270*/  FMUL R4, R36, UR20 ;  /* 0x0000001424047c20 */ /* 0x010fe40008400000 */
[----:B------:R-:W4:Y:S03]  /*20280*/  LDL.LU R36, [R1+0x39c] ;  /* 0x00039c0001247983 */ /* 0x000f260000300800 */
[----:B------:R-:W-:Y:S01]  /*20290*/  F2FP.SATFINITE.E4M3.F32.PACK_AB_MERGE_C R13, RZ, R4, RZ ;  /* 0x00000004ff0d723e */ /* 0x000fe200048070ff */
[----:B------:R-:W-:Y:S02]  /*202a0*/  FMUL R5, R35, UR20 ;  /* 0x0000001423057c20 */ /* 0x000fe40008400000 */
[----:B------:R-:W4:Y:S01]  /*202b0*/  LDL.LU R35, [R1+0x3a0] ;  /* 0x0003a00001237983 */ /* 0x000f220000300800 */
[----:B--2---:R-:W-:-:S03]  /*202c0*/  FMUL R2, R34, UR20 ;  /* 0x0000001422027c20 */ /* 0x004fc60008400000 */
[----:B------:R-:W2:Y:S01]  /*202d0*/  LDL.LU R34, [R1+0x3a4] ;  /* 0x0003a40001227983 */ /* 0x000ea20000300800 */
[----:B-----5:R-:W-:-:S03]  /*202e0*/  FMUL R3, R33, UR20 ;  /* 0x0000001421037c20 */ /* 0x020fc60008400000 */
[----:B------:R-:W5:Y:S01]  /*202f0*/  LDL.LU R33, [R1+0x3a8] ;  /* 0x0003a80001217983 */ /* 0x000f620000300800 */
        /* <DEDUP_REMOVED lines=16> */
[----:B------:R-:W-:Y:S01]  /*20400*/  @!P2 STG.E.U8 desc[UR18][R28.64+0x91], R13 ;  /* 0x0000910d1c00a986 */ /* 0x000fe2000c101112 */
[----:B------:R-:W-:Y:S02]  /*20410*/  ISETP.LT.OR P2, PT, R0, 0x9a, !P1 ;  /* 0x0000009a0000780c */ /* 0x000fe40004f41670 */
        /* <DEDUP_REMOVED lines=82> */
[----:B------:R0:W-:Y:S01]  /*20940*/  @!P6 STG.E.U8 desc[UR18][R26.64+0xb1], R7 ;  /* 0x0000b1071a00e986 */ /* 0x0001e2000c101112 */
[----:B------:R-:W-:-:S03]  /*20950*/  FMUL R3, R38, UR20 ;  /* 0x0000001426037c20 */ /* 0x000fc60008400000 */
[----:B------:R-:W3:Y:S01]  /*20960*/  LDL.LU R38, [R1+0x3f4] ;  /* 0x0003f40001267983 */ /* 0x000ee20000300800 */
[----:B------:R-:W-:Y:S02]  /*20970*/  F2FP.SATFINITE.E4M3.F32.PACK_AB_MERGE_C R11, RZ, R4, RZ ;  /* 0x00000004ff0b723e */ /* 0x000fe400048070ff */
[----:B------:R-:W-:Y:S01]  /*20980*/  ISETP.LT.OR P6, PT, R0, 0xba, !P0 ;  /* 0x000000ba0000780c */ /* 0x000fe200047c1670 */
[----:B------:R-:W-:Y:S02]  /*20990*/  FMUL R2, R37, UR20 ;  /* 0x0000001425027c20 */ /* 0x000fe40008400000 */
[----:B------:R-:W3:Y:S03]  /*209a0*/  LDL.LU R37, [R1+0x3f8] ;  /* 0x0003f80001257983 */ /* 0x000ee60000300800 */
        /* <DEDUP_REMOVED lines=31> */
[----:B-1----:R-:W-:-:S03]  /*20ba0*/  F2FP.SATFINITE.E4M3.F32.PACK_AB_MERGE_C R9, RZ, R3, RZ ;  /* 0x00000003ff09723e */ /* 0x002fc600048070ff */
[----:B------:R0:W-:Y:S01]  /*20bb0*/  @!P6 STG.E.U8 desc[UR18][R26.64+0xc1], R7 ;  /* 0x0000c1071a00e986 */ /* 0x0001e2000c101112 */
[----:B------:R-:W-:Y:S01]  /*20bc0*/  FMUL R2, R38, UR20 ;  /* 0x0000001426027c20 */ /* 0x000fe20008400000 */
[----:B------:R-:W-:Y:S02]  /*20bd0*/  ISETP.LT.OR P6, PT, R0, 0xca, !P0 ;  /* 0x000000ca0000780c */ /* 0x000fe400047c1670 */
[----:B------:R-:W3:Y:S01]  /*20be0*/  LDL.LU R38, [R1+0x414] ;  /* 0x0004140001267983 */ /* 0x000ee20000300800 */
[----:B------:R-:W-:Y:S01]  /*20bf0*/  F2FP.SATFINITE.E4M3.F32.PACK_AB_MERGE_C R13, RZ, R4, RZ ;  /* 0x00000004ff0d723e */ /* 0x000fe200048070ff */
        /* <DEDUP_REMOVED lines=24> */
[C---:B------:R-:W-:Y:S01]  /*20d80*/  ISETP.LT.OR P3, PT, R0.reuse, 0xd1, !P1 ;  /* 0x000000d10000780c */ /* 0x040fe20004f61670 */
[----:B------:R-:W3:Y:S01]  /*20d90*/  LDL.LU R40, [R1+0x434] ;  /* 0x0004340001287983 */ /* 0x000ee20000300800 */
[C---:B------:R-:W-:Y:S02]  /*20da0*/  ISETP.LT.OR P2, PT, R0.reuse, 0xd2, !P1 ;  /* 0x000000d20000780c */ /* 0x040fe40004f41670 */
[----:B------:R-:W-:Y:S02]  /*20db0*/  ISETP.LT.OR P6, PT, R0, 0xd2, !P0 ;  /* 0x000000d20000780c */ /* 0x000fe400047c1670 */
[----:B------:R-:W-:-:S05]  /*20dc0*/  F2FP.SATFINITE.E4M3.F32.PACK_AB_MERGE_C R5, RZ, R5, RZ ;  /* 0x00000005ff05723e */ /* 0x000fca00048070ff */
[----:B------:R0:W-:Y:S01]  /*20dd0*/  @!P5 STG.E.U8 desc[UR18][R26.64+0xc8], R5 ;  /* 0x0000c8051a00d986 */ /* 0x0001e2000c101112 */
[----:B------:R-:W-:-:S03]  /*20de0*/  ISETP.LT.OR P5, PT, R0, 0xd1, !P0 ;  /* 0x000000d10000780c */ /* 0x000fc600047a1670 */
[----:B------:R-:W-:Y:S01]  /*20df0*/  @!P3 STG.E.U8 desc[UR18][R28.64+0xd0], R9 ;  /* 0x0000d0091c00b986 */ /* 0x000fe2000c101112 */
[----:B------:R-:W-:-:S03]  /*20e00*/  ISETP.LT.OR P3, PT, R0, 0xd9, !P1 ;  /* 0x000000d90000780c */ /* 0x000fc60004f61670 */
[----:B------:R1:W-:Y:S01]  /*20e10*/  @!P2 STG.E.U8 desc[UR18][R28.64+0xd1], R11 ;  /* 0x0000d10b1c00a986 */ /* 0x0003e2000c101112 */
[----:B0-----:R-:W-:Y:S02]  /*20e20*/  F2FP.SATFINITE.E4M3.F32.PACK_AB_MERGE_C R5, RZ, R3, RZ ;  /* 0x00000003ff05723e */ /* 0x001fe400048070ff */
[----:B------:R-:W-:-:S03]  /*20e30*/  ISETP.LT.OR P2, PT, R0, 0xda, !P1 ;  /* 0x000000da0000780c */ /* 0x000fc60004f41670 */
[----:B------:R-:W-:Y:S01]  /*20e40*/  @!P6 STG.E.U8 desc[UR18][R26.64+0xd1], R5 ;  /* 0x0000d1051a00e986 */ /* 0x000fe2000c101112 */
[----:B-1----:R-:W-:Y:S02]  /*20e50*/  F2FP.SATFINITE.E4M3.F32.PACK_AB_MERGE_C R11, RZ, R2, RZ ;  /* 0x00000002ff0b723e */ /* 0x002fe400048070ff */
[----:B------:R-:W-:Y:S01]  /*20e60*/  ISETP.LT.OR P6, PT, R0, 0xda, !P0 ;  /* 0x000000da0000780c */ /* 0x000fe200047c1670 */
[----:B------:R-:W-:Y:S02]  /*20e70*/  FMUL R2, R38, UR20 ;  /* 0x0000001426027c20 */ /* 0x000fe40008400000 */
[----:B------:R-:W3:Y:S01]  /*20e80*/  LDL.LU R38, [R1+0x438] ;  /* 0x0004380001267983 */ /* 0x000ee20000300800 */
[----:B------:R-:W-:Y:S01]  /*20e90*/  F2FP.SATFINITE.E4M3.F32.PACK_AB_MERGE_C R9, RZ, R4, RZ ;  /* 0x00000004ff09723e */ /* 0x000fe200048070ff */
        /* <DEDUP_REMOVED lines=14> */
[----:B------:R-:W2:Y:S02]  /*20f80*/  LDL.LU R34, [R1+0x448] ;  /* 0x0004480001227983 */ /* 0x000ea40000300800 */
[----:B0-----:R-:W-:Y:S01]  /*20f90*/  F2FP.SATFINITE.E4M3.F32.PACK_AB_MERGE_C R7, RZ, R2, RZ ;  /* 0x00000002ff07723e */ /* 0x001fe200048070ff */
[----:B-----5:R-:W-:Y:S02]  /*20fa0*/  FMUL R3, R33, UR20 ;  /* 0x0000001421037c20 */ /* 0x020fe40008400000 */
[----:B------:R-:W5:Y:S01]  /*20fb0*/  LDL.LU R33, [R1+0x44c] ;  /* 0x00044c0001217983 */ /* 0x000f620000300800 */
[----:B---3--:R-:W-:-:S03]  /*20fc0*/  FMUL R4, R31, UR20 ;  /* 0x000000141f047c20 */ /* 0x008fc60008400000 */
        /* <DEDUP_REMOVED lines=13> */
[----:B------:R-:W-:Y:S02]  /*210a0*/  F2FP.SATFINITE.E4M3.F32.PACK_AB_MERGE_C R5, RZ, R5, RZ ;  /* 0x00000005ff05723e */ /* 0x000fe400048070ff */
[----:B0-----:R-:W-:Y:S01]  /*210b0*/  F2FP.SATFINITE.E4M3.F32.PACK_AB_MERGE_C R11, RZ, R4, RZ ;  /* 0x00000004ff0b723e */ /* 0x001fe200048070ff */
[----:B------:R-:W-:Y:S01]  /*210c0*/  @!P6 STG.E.U8 desc[UR18][R26.64+0xe1], R7 ;  /* 0x0000e1071a00e986 */ /* 0x000fe2000c101112 */
[C---:B------:R-:W-:Y:S02]  /*210d0*/  ISETP.LT.OR P6, PT, R0.reuse, 0xea, !P0 ;  /* 0x000000ea0000780c */ /* 0x040fe400047c1670 */
[----:B-1----:R-:W-:Y:S01]  /*210e0*/  F2FP.SATFINITE.E4M3.F32.PACK_AB_MERGE_C R9, RZ, R3, RZ ;  /* 0x00000003ff09723e */ /* 0x002fe200048070ff */
[----:B------:R0:W-:Y:S01]  /*210f0*/  @!P5 STG.E.U8 desc[UR18][R26.64+0xe0], R5 ;  /* 0x0000e0051a00d986 */ /* 0x0001e2000c101112 */
[----:B------:R-:W-:-:S03]  /*21100*/  ISETP.LT.OR P5, PT, R0, 0xe9, !P0 ;  /* 0x000000e90000780c */ /* 0x000fc600047a1670 */
[----:B------:R-:W-:Y:S01]  /*21110*/  @!P2 STG.E.U8 desc[UR18][R28.64+0xe9], R11 ;  /* 0x0000e90b1c00a986 */ /* 0x000fe2000c101112 */
[----:B------:R-:W-:Y:S01]  /*21120*/  ISETP.LT.OR P2, PT, R0, 0xf2, !P1 ;  /* 0x000000f20000780c */ /* 0x000fe20004f41670 */
[----:B------:R-:W-:Y:S02]  /*21130*/  FMUL R3, R40, UR20 ;  /* 0x0000001428037c20 */ /* 0x000fe40008400000 */
[----:B------:R1:W-:Y:S01]  /*21140*/  @!P3 STG.E.U8 desc[UR18][R28.64+0xe8], R9 ;  /* 0x0000e8091c00b986 */ /* 0x0003e2000c101112 */
[----:B------:R-:W-:Y:S02]  /*21150*/  ISETP.LT.OR P3, PT, R0, 0xf1, !P1 ;  /* 0x000000f10000780c */ /* 0x000fe40004f61670 */
[----:B------:R-:W-:Y:S01]  /*21160*/  F2FP.SATFINITE.E4M3.F32.PACK_AB_MERGE_C R13, RZ, R2, RZ ;  /* 0x00000002ff0d723e */ /* 0x000fe200048070ff */
[----:B------:R-:W-:Y:S01]  /*21170*/  FMUL R2, R38, UR20 ;  /* 0x0000001426027c20 */ /* 0x000fe20008400000 */
[----:B------:R-:W-:Y:S01]  /*21180*/  FMUL R4, R37, UR20 ;  /* 0x0000001425047c20 */ /* 0x000fe20008400000 */
[----:B------:R-:W-:-:S03]  /*21190*/  F2FP.SATFINITE.E4M3.F32.PACK_AB_MERGE_C R3, RZ, R3, RZ ;  /* 0x00000003ff03723e */ /* 0x000fc600048070ff */
[----:B0-----:R-:W-:Y:S02]  /*211a0*/  F2FP.SATFINITE.E4M3.F32.PACK_AB_MERGE_C R5, RZ, R2, RZ ;  /* 0x00000002ff05723e */ /* 0x001fe400048070ff */
[----:B------:R-:W-:Y:S01]  /*211b0*/  F2FP.SATFINITE.E4M3.F32.PACK_AB_MERGE_C R7, RZ, R4, RZ ;  /* 0x00000004ff07723e */ /* 0x000fe200048070ff */
[----:B------:R-:W-:Y:S01]  /*211c0*/  @!P5 STG.E.U8 desc[UR18][R26.64+0xe8], R13 ;  /* 0x0000e80d1a00d986 */ /* 0x000fe2000c101112 */
[----:B------:R-:W-:-:S03]  /*211d0*/  ISETP.LT.OR P5, PT, R0, 0xf1, !P0 ;  /* 0x000000f10000780c */ /* 0x000fc600047a1670 */
[----:B------:R-:W-:Y:S01]  /*211e0*/  @!P6 STG.E.U8 desc[UR18][R26.64+0xe9], R3 ;  /* 0x0000e9031a00e986 */ /* 0x000fe2000c101112 */
[----:B------:R-:W-:-:S03]  /*211f0*/  ISETP.LT.OR P6, PT, R0, 0xf2, !P0 ;  /* 0x000000f20000780c */ /* 0x000fc600047c1670 */
[----:B------:R0:W-:Y:S01]  /*21200*/  @!P2 STG.E.U8 desc[UR18][R28.64+0xf1], R7 ;  /* 0x0000f1071c00a986 */ /* 0x0001e2000c101112 */
[C---:B------:R-:W-:Y:S02]  /*21210*/  ISETP.LT.OR P2, PT, R0.reuse, 0xf9, !P1 ;  /* 0x000000f90000780c */ /* 0x040fe40004f41670 */
[C---:B------:R-:W-:Y:S01]  /*21220*/  ISETP.LT.OR P1, PT, R0.reuse, 0xfa, !P1 ;  /* 0x000000fa0000780c */ /* 0x040fe20004f21670 */
[----:B------:R3:W-:Y:S01]  /*21230*/  @!P3 STG.E.U8 desc[UR18][R28.64+0xf0], R5 ;  /* 0x0000f0051c00b986 */ /* 0x0007e2000c101112 */
[C---:B------:R-:W-:Y:S02]  /*21240*/  ISETP.LT.OR P3, PT, R0.reuse, 0xf9, !P0 ;  /* 0x000000f90000780c */ /* 0x040fe40004761670 */
[----:B------:R-:W-:Y:S01]  /*21250*/  ISETP.LT.OR P0, PT, R0, 0xfa, !P0 ;  /* 0x000000fa0000780c */ /* 0x000fe20004701670 */
[----:B----4-:R-:W-:-:S05]  /*21260*/  FMUL R2, R36, UR20 ;  /* 0x0000001424027c20 */ /* 0x010fca0008400000 */
[----:B-1----:R-:W-:-:S05]  /*21270*/  F2FP.SATFINITE.E4M3.F32.PACK_AB_MERGE_C R9, RZ, R2, RZ ;  /* 0x00000002ff09723e */ /* 0x002fca00048070ff */
[----:B------:R1:W-:Y:S01]  /*21280*/  @!P5 STG.E.U8 desc[UR18][R26.64+0xf0], R9 ;  /* 0x0000f0091a00d986 */ /* 0x0003e2000c101112 */
[----:B------:R-:W-:-:S05]  /*21290*/  FMUL R0, R35, UR20 ;  /* 0x0000001423007c20 */ /* 0x000fca0008400000 */
[----:B0-----:R-:W-:Y:S01]  /*212a0*/  F2FP.SATFINITE.E4M3.F32.PACK_AB_MERGE_C R7, RZ, R0, RZ ;  /* 0x00000000ff07723e */ /* 0x001fe200048070ff */
[----:B--2---:R-:W-:Y:S01]  /*212b0*/  FMUL R2, R34, UR20 ;  /* 0x0000001422027c20 */ /* 0x004fe20008400000 */
[----:B-----5:R-:W-:-:S04]  /*212c0*/  FMUL R3, R33, UR20 ;  /* 0x0000001421037c20 */ /* 0x020fc80008400000 */
[----:B------:R-:W-:Y:S02]  /*212d0*/  F2FP.SATFINITE.E4M3.F32.PACK_AB_MERGE_C R11, RZ, R2, RZ ;  /* 0x00000002ff0b723e */ /* 0x000fe400048070ff */
[----:B------:R-:W-:Y:S01]  /*212e0*/  F2FP.SATFINITE.E4M3.F32.PACK_AB_MERGE_C R3, RZ, R3, RZ ;  /* 0x00000003ff03723e */ /* 0x000fe200048070ff */
[----:B------:R1:W-:Y:S01]  /*212f0*/  @!P6 STG.E.U8 desc[UR18][R26.64+0xf1], R7 ;  /* 0x0000f1071a00e986 */ /* 0x0003e2000c101112 */
[----:B---3--:R-:W-:Y:S01]  /*21300*/  FMUL R4, R31, UR20 ;  /* 0x000000141f047c20 */ /* 0x008fe20008400000 */
[----:B------:R-:W-:-:S04]  /*21310*/  FMUL R5, R30, UR20 ;  /* 0x000000141e057c20 */ /* 0x000fc80008400000 */
[----:B------:R-:W-:Y:S02]  /*21320*/  F2FP.SATFINITE.E4M3.F32.PACK_AB_MERGE_C R13, RZ, R4, RZ ;  /* 0x00000004ff0d723e */ /* 0x000fe400048070ff */
[----:B------:R-:W-:Y:S01]  /*21330*/  F2FP.SATFINITE.E4M3.F32.PACK_AB_MERGE_C R5, RZ, R5, RZ ;  /* 0x00000005ff05723e */ /* 0x000fe200048070ff */
[----:B------:R1:W-:Y:S04]  /*21340*/  @!P2 STG.E.U8 desc[UR18][R28.64+0xf8], R11 ;  /* 0x0000f80b1c00a986 */ /* 0x0003e8000c101112 */
[----:B------:R1:W-:Y:S04]  /*21350*/  @!P1 STG.E.U8 desc[UR18][R28.64+0xf9], R3 ;  /* 0x0000f9031c009986 */ /* 0x0003e8000c101112 */
[----:B------:R1:W-:Y:S04]  /*21360*/  @!P3 STG.E.U8 desc[UR18][R26.64+0xf8], R13 ;  /* 0x0000f80d1a00b986 */ /* 0x0003e8000c101112 */
[----:B------:R1:W-:Y:S02]  /*21370*/  @!P0 STG.E.U8 desc[UR18][R26.64+0xf9], R5 ;  /* 0x0000f9051a008986 */ /* 0x0003e4000c101112 */
.L_x_545:
[----:B------:R-:W-:Y:S05]  /*21380*/  BSYNC B0 ;  /* 0x0000000000007941 */ /* 0x000fea0003800000 */
.L_x_31:
[----:B-12---:R-:W2:Y:S04]  /*21390*/  LDL.LU R3, [R1+0x458] ;  /* 0x0004580001037983 */ /* 0x006ea80000300800 */
[----:B------:R-:W2:Y:S01]  /*213a0*/  LDL.LU R2, [R1+0x45c] ;  /* 0x00045c0001027983 */ /* 0x000ea20000300800 */
[----:B------:R-:W-:Y:S01]  /*213b0*/  ULDC UR6, c[0x0][0xc] ;  /* 0x0000030000067ab9 */ /* 0x000fe20000000800 */
[----:B------:R-:W-:Y:S01]  /*213c0*/  ULDC UR7, c[0x0][0x10] ;  /* 0x0000040000077ab9 */ /* 0x000fe20000000800 */
[----:B---34-:R-:W2:Y:S01]  /*213d0*/  LDC R5, c[0x0][0x14] ;  /* 0x00000500ff057b82 */ /* 0x018ea20000000800 */
[----:B------:R-:W-:Y:S01]  /*213e0*/  UIMAD.WIDE.U32 UR6, UR6, UR7, URZ ;  /* 0x00000007060672a5 */ /* 0x000fe2000f8e003f */
[----:B-----5:R-:W-:Y:S01]  /*213f0*/  PRMT R0, RZ, 0x7610, R0 ;  /* 0x00007610ff007816 */ /* 0x020fe20000000000 */
[----:B------:R-:W-:-:S04]  /*21400*/  UMOV UR14, 0xffffffff ;  /* 0xffffffff000e7882 */ /* 0x000fc80000000000 */
[----:B--2---:R-:W-:-:S04]  /*21410*/  IMAD.WIDE.U32 R2, R5, UR6, R2 ;  /* 0x0000000605027c25 */ /* 0x004fc8000f8e0002 */
[----:B------:R-:W-:Y:S01]  /*21420*/  IMAD R5, R5, UR7, RZ ;  /* 0x0000000705057c24 */ /* 0x000fe2000f8e02ff */
[----:B------:R-:W-:Y:S01]  /*21430*/  ULDC.64 UR6, c[0x0][0x650] ;  /* 0x0001940000067ab9 */ /* 0x000fe20000000a00 */
[----:B------:R-:W-:Y:S01]  /*21440*/  IMAD.MOV.U32 R11, RZ, RZ, R2 ;  /* 0x000000ffff0b7224 */ /* 0x000fe200078e0002 */
[----:B------:R-:W-:Y:S01]  /*21450*/  ISETP.GE.U32.AND P0, PT, R2, UR6, PT ;  /* 0x0000000602007c0c */ /* 0x000fe2000bf06070 */
[----:B------:R-:W-:Y:S02]  /*21460*/  IMAD.IADD R13, R3, 0x1, R5 ;  /* 0x00000001030d7824 */ /* 0x000fe400078e0205 */
[----:B------:R-:W-:-:S03]  /*21470*/  IMAD.MOV.U32 R2, RZ, RZ, -0x1 ;  /* 0xffffffffff027424 */ /* 0x000fc600078e00ff */
[----:B------:R1:W-:Y:S01]  /*21480*/  STL [R1+0x458], R13 ;  /* 0x0004580d01007387 */ /* 0x0003e20000100800 */
[----:B------:R-:W-:-:S03]  /*21490*/  ISETP.GE.U32.AND.EX P0, PT, R13, UR7, PT, P0 ;  /* 0x000000070d007c0c */ /* 0x000fc6000bf06100 */
[----:B------:R1:W-:Y:S04]  /*214a0*/  STL [R1+0x45c], R11 ;  /* 0x00045c0b01007387 */ /* 0x0003e80000100800 */
[----:B------:R1:W-:Y:S06]  /*214b0*/  STL [R1+0x460], R2 ;  /* 0x0004600201007387 */ /* 0x0003ec0000100800 */
[----:B------:R-:W-:Y:S05]  /*214c0*/  @P0 BRA `(.L_x_546) ;  /* 0x0000000400740947 */ /* 0x000fea0003800000 */
[----:B------:R-:W2:Y:S01]  /*214d0*/  S2R R8, SR_CTAID.X ;  /* 0x0000000000087919 */ /* 0x000ea20000002500 */
[----:B------:R-:W-:Y:S01]  /*214e0*/  ULDC.64 UR14, c[0x0][0x628] ;  /* 0x00018a00000e7ab9 */ /* 0x000fe20000000a00 */
[----:B------:R-:W3:Y:S01]  /*214f0*/  LDC R9, c[0x0][0x144] ;  /* 0x00005100ff097b82 */ /* 0x000ee20000000800 */
[----:B------:R-:W-:Y:S01]  /*21500*/  ULDC UR6, c[0x0][0x150] ;  /* 0x0000540000067ab9 */ /* 0x000fe20000000800 */
[----:B------:R-:W4:Y:S01]  /*21510*/  S2R R12, SR_CTAID.Y ;  /* 0x00000000000c7919 */ /* 0x000f220000002600 */
[----:B------:R-:W-:Y:S01]  /*21520*/  ISETP.NE.U32.AND P0, PT, RZ, UR14, PT ;  /* 0x0000000eff007c0c */ /* 0x000fe2000bf05070 */
[----:B------:R-:W-:Y:S01]  /*21530*/  ULDC UR17, c[0x0][0x630] ;  /* 0x00018c0000117ab9 */ /* 0x000fe20000000800 */
[----:B------:R-:W-:Y:S02]  /*21540*/  R2UR UR10, R11 ;  /* 0x000000000b0a72ca */ /* 0x000fe400000e0000 */
[----:B------:R-:W-:Y:S01]  /*21550*/  ISETP.NE.AND.EX P0, PT, RZ, UR15, PT, P0 ;  /* 0x0000000fff007c0c */ /* 0x000fe2000bf05300 */
[----:B0-----:R-:W0:Y:S01]  /*21560*/  LDC.64 R6, c[0x0][0x620] ;  /* 0x00018800ff067b82 */ /* 0x001e220000000a00 */
[----:B------:R-:W-:-:S02]  /*21570*/  R2UR UR11, R13 ;  /* 0x000000000d0b72ca */ /* 0x000fc400000e0000 */
[----:B--2---:R-:W-:-:S05]  /*21580*/  I2FP.F32.U32 R0, R8 ;  /* 0x0000000800007245 */ /* 0x004fca0000201000 */
[----:B------:R-:W-:-:S06]  /*21590*/  FMUL R0, R0, UR6 ;  /* 0x0000000600007c20 */ /* 0x000fcc0008400000 */
[----:B------:R-:W2:Y:S01]  /*215a0*/  F2I.U32.TRUNC.NTZ R0, R0 ;  /* 0x0000000000007305 */ /* 0x000ea2000020f000 */
[----:B----4-:R-:W-:Y:S05]  /*215b0*/  @!P0 BRA `(.L_x_547) ;  /* 0x0000000000308947 */ /* 0x010fea0003800000 */
        /* <DEDUP_REMOVED lines=12> */
.L_x_547:
[----:B------:R-:W-:Y:S01]  /*21680*/  USHF.R.U64 UR14, UR10, UR17, UR11 ;  /* 0x000000110a0e7299 */ /* 0x000fe2000800120b */
[----:B------:R-:W4:Y:S01]  /*21690*/  LDC.64 R22, c[0x0][0x640] ;  /* 0x00019000ff167b82 */ /* 0x000f220000000a00 */
[----:B------:R-:W-:Y:S01]  /*216a0*/  USHF.R.U32.HI UR6, URZ, UR17, UR11 ;  /* 0x000000113f067299 */ /* 0x000fe2000801160b */
[----:B--2---:R-:W-:Y:S02]  /*216b0*/  IMAD.MOV R10, RZ, RZ, -R0 ;  /* 0x000000ffff0a7224 */ /* 0x004fe400078e0a00 */
[----:B-1----:R-:W-:Y:S01]  /*216c0*/  IMAD.MOV.U32 R2, RZ, RZ, R11 ;  /* 0x000000ffff027224 */ /* 0x002fe200078e000b */
[----:B------:R-:W-:Y:S01]  /*216d0*/  IADD3 R5, P0, RZ, -UR14, RZ ;  /* 0x8000000eff057c10 */ /* 0x000fe2000ff1e0ff */
[----:B---3--:R-:W-:Y:S02]  /*216e0*/  IMAD R18, R9, R10, R8 ;  /* 0x0000000a09127224 */ /* 0x008fe400078e0208 */
[----:B------:R-:W1:Y:S02]  /*216f0*/  LDC R4, c[0x0][0x618] ;  /* 0x00018600ff047b82 */ /* 0x000e640000000800 */
[----:B------:R-:W-:Y:S01]  /*21700*/  IMAD.X R3, RZ, RZ, ~UR6, P0 ;  /* 0x80000006ff037e24 */ /* 0x000fe200080e06ff */
[----:B------:R-:W-:-:S03]  /*21710*/  ULDC UR6, c[0x0][0x154] ;  /* 0x0000550000067ab9 */ /* 0x000fc60000000800 */
[-C--:B0-----:R-:W-:Y:S02]  /*21720*/  IMAD R0, R3, R6.reuse, RZ ;  /* 0x0000000603007224 */ /* 0x081fe400078e02ff */
[----:B------:R-:W0:Y:S01]  /*21730*/  LDC R14, c[0x0][0x608] ;  /* 0x00018200ff0e7b82 */ /* 0x000e220000000800 */
[----:B------:R-:W-:Y:S02]  /*21740*/  IMAD.MOV.U32 R3, RZ, RZ, R13 ;  /* 0x000000ffff037224 */ /* 0x000fe400078e000d */
[----:B------:R-:W-:-:S05]  /*21750*/  IMAD.WIDE.U32 R2, R5, R6, R2 ;  /* 0x0000000605027225 */ /* 0x000fca00078e0002 */
[----:B------:R-:W2:Y:S01]  /*21760*/  LDC R20, c[0x0][0x658] ;  /* 0x00019600ff147b82 */ /* 0x000ea20000000800 */
[----:B------:R-:W-:Y:S01]  /*21770*/  IMAD R5, R5, R7, R0 ;  /* 0x0000000705057224 */ /* 0x000fe200078e0200 */
[----:B------:R-:W-:Y:S01]  /*21780*/  I2FP.F32.U32 R0, R12 ;  /* 0x0000000c00007245 */ /* 0x000fe20000201000 */
[----:B------:R-:W-:Y:S01]  /*21790*/  IMAD.MOV.U32 R7, RZ, RZ, 0x1 ;  /* 0x00000001ff077424 */ /* 0x000fe200078e00ff */
[----:B----4-:R-:W-:Y:S01]  /*217a0*/  ISETP.NE.U32.AND P0, PT, R22, RZ, PT ;  /* 0x000000ff1600720c */ /* 0x010fe20003f05070 */
[----:B------:R-:W-:Y:S02]  /*217b0*/  IMAD.IADD R3, R3, 0x1, R5 ;  /* 0x0000000103037824 */ /* 0x000fe400078e0205 */
[----:B------:R-:W-:Y:S01]  /*217c0*/  FMUL R0, R0, UR6 ;  /* 0x0000000600007c20 */ /* 0x000fe20008400000 */
[----:B------:R-:W3:Y:S01]  /*217d0*/  LDC R15, c[0x0][0x148] ;  /* 0x00005200ff0f7b82 */ /* 0x000ee20000000800 */
[----:B------:R-:W-:Y:S01]  /*217e0*/  ISETP.NE.AND.EX P0, PT, R23, RZ, PT, P0 ;  /* 0x000000ff1700720c */ /* 0x000fe20003f05300 */
[----:B------:R-:W-:Y:S01]  /*217f0*/  IMAD.MOV.U32 R5, RZ, RZ, -0x1 ;  /* 0xffffffffff057424 */ /* 0x000fe200078e00ff */
[-CC-:B-1----:R-:W-:Y:S01]  /*21800*/  SHF.R.U64 R10, R2, R4.reuse, R3.reuse ;  /* 0x00000004020a7219 */ /* 0x182fe20000001203 */
[----:B------:R1:W4:Y:S01]  /*21810*/  F2I.U32.TRUNC.NTZ R13, R0 ;  /* 0x00000000000d7305 */ /* 0x000322000020f000 */
[----:B------:R-:W-:-:S03]  /*21820*/  SHF.R.U32.HI R3, RZ, R4, R3 ;  /* 0x00000004ff037219 */ /* 0x000fc60000011603 */
[----:B------:R-:W1:Y:S01]  /*21830*/  LDC R16, c[0x0][0x600] ;  /* 0x00018000ff107b82 */ /* 0x000e620000000800 */
[-CC-:B0-----:R-:W-:Y:S02]  /*21840*/  SHF.R.U64 R8, R10, R14.reuse, R3.reuse ;  /* 0x0000000e0a087219 */ /* 0x181fe40000001203 */
[----:B------:R-:W-:-:S05]  /*21850*/  SHF.R.U32.HI R3, RZ, R14, R3 ;  /* 0x0000000eff037219 */ /* 0x000fca0000011603 */
[----:B------:R-:W0:Y:S01]  /*21860*/  LDC R17, c[0x0][0x648] ;  /* 0x00019200ff117b82 */ /* 0x000e220000000800 */
[-CC-:B--2---:R-:W-:Y:S02]  /*21870*/  SHF.R.U64 R11, R8, R20.reuse, R3.reuse ;  /* 0x00000014080b7219 */ /* 0x184fe40000001203 */
[-C--:B------:R-:W-:Y:S02]  /*21880*/  SHF.L.U32 R5, R5, R20.reuse, RZ ;  /* 0x0000001405057219 */ /* 0x080fe400000006ff */
[-C--:B------:R-:W-:Y:S01]  /*21890*/  SHF.R.U32.HI R3, RZ, R20.reuse, R3 ;  /* 0x00000014ff037219 */ /* 0x080fe20000011603 */
[----:B------:R-:W-:Y:S01]  /*218a0*/  IMAD.MOV.U32 R2, RZ, RZ, R11 ;  /* 0x000000ffff027224 */ /* 0x000fe200078e000b */
[----:B------:R-:W-:Y:S01]  /*218b0*/  SHF.L.U32 R20, R7, R20, RZ ;  /* 0x0000001407147219 */ /* 0x000fe200000006ff */
[----:B------:R-:W2:Y:S01]  /*218c0*/  LDC R19, c[0x0][0x638] ;  /* 0x00018e00ff137b82 */ /* 0x000ea20000000800 */
[----:B------:R-:W-:-:S07]  /*218d0*/  LOP3.LUT R39, RZ, R5, RZ, 0x33, !PT ;  /* 0x00000005ff277212 */ /* 0x000fce00078e33ff */
[----:B------:R-:W0:Y:S01]  /*218e0*/  LDC R21, c[0x0][0x610] ;  /* 0x00018400ff157b82 */ /* 0x000e220000000800 */
[----:B----4-:R-:W-:Y:S05]  /*218f0*/  @!P0 BRA `(.L_x_548) ;  /* 0x0000000000288947 */ /* 0x010fea0003800000 */
[----:B-1----:R-:W1:Y:S02]  /*21900*/  LDC R0, c[0x0][0x64c] ;  /* 0x00019300ff007b82 */ /* 0x002e640000000800 */
[----:B-1----:R-:W-:-:S05]  /*21910*/  IADD3 R7, P0, R11, R0, RZ ;  /* 0x000000000b077210 */ /* 0x002fca0007f1e0ff */
        /* <DEDUP_REMOVED lines=8> */
.L_x_548:
[----:B01----:R-:W-:Y:S01]  /*219a0*/  SHF.R.U64 R0, R2, R17, R3 ;  /* 0x0000001102007219 */ /* 0x003fe20000001203 */
[----:B------:R-:W-:Y:S01]  /*219b0*/  VIADD R3, R16, 0xffffffff ;  /* 0xffffffff10037836 */ /* 0x000fe20000000000 */
[----:B------:R-:W-:Y:S01]  /*219c0*/  LOP3.LUT R39, R8, R39, RZ, 0xc0, !PT ;  /* 0x0000002708277212 */ /* 0x000fe200078ec0ff */
[----:B------:R-:W-:Y:S02]  /*219d0*/  IMAD.MOV R13, RZ, RZ, -R13 ;  /* 0x000000ffff0d7224 */ /* 0x000fe400078e0a0d */
[----:B------:R-:W-:Y:S01]  /*219e0*/  IMAD.MOV R2, RZ, RZ, -R0 ;  /* 0x000000ffff027224 */ /* 0x000fe200078e0a00 */
[----:B------:R-:W-:Y:S01]  /*219f0*/  LOP3.LUT R3, R10, R3, RZ, 0xc0, !PT ;  /* 0x000000030a037212 */ /* 0x000fe200078ec0ff */
[----:B------:R-:W-:Y:S02]  /*21a00*/  IMAD R39, R20, R0, R39 ;  /* 0x0000000014277224 */ /* 0x000fe400078e0227 */
[----:B---3--:R-:W-:Y:S02]  /*21a10*/  @P4 IMAD R18, R15, R13, R12 ;  /* 0x0000000d0f124224 */ /* 0x008fe400078e020c */
[----:B--2---:R-:W-:-:S02]  /*21a20*/  IMAD R0, R2, R19, R11 ;  /* 0x0000001302007224 */ /* 0x004fc400078e020b */
[----:B------:R-:W-:Y:S02]  /*21a30*/  IMAD R39, R39, R21, R18 ;  /* 0x0000001527277224 */ /* 0x000fe400078e0212 */
[----:B------:R-:W-:Y:S02]  /*21a40*/  IMAD R2, R0, R16, R3 ;  /* 0x0000001000027224 */ /* 0x000fe400078e0203 */
[----:B------:R-:W-:-:S03]  /*21a50*/  IMAD.MOV.U32 R4, RZ, RZ, 0x1 ;  /* 0x00000001ff047424 */ /* 0x000fc600078e00ff */
[----:B------:R-:W-:Y:S02]  /*21a60*/  SEL R3, R2, R39, !P4 ;  /* 0x0000002702037207 */ /* 0x000fe40006000000 */
[----:B------:R-:W-:Y:S02]  /*21a70*/  PRMT R0, R4, 0x7610, R0 ;  /* 0x0000761004007816 */ /* 0x000fe40000000000 */
[----:B------:R-:W-:Y:S01]  /*21a80*/  SEL R39, R39, R2, !P4 ;  /* 0x0000000227277207 */ /* 0x000fe20006000000 */
[----:B------:R2:W-:Y:S06]  /*21a90*/  STL [R1+0x460], R3 ;  /* 0x0004600301007387 */ /* 0x0005ec0000100800 */
.L_x_546:
[----:B------:R-:W-:Y:S01]  /*21aa0*/  UIADD3 UR5, UR12, UR5, URZ ;  /* 0x000000050c057290 */ /* 0x000fe2000fffe03f */
[----:B------:R3:W-:Y:S01]  /*21ab0*/  STL [R1+0x464], R39 ;  /* 0x0004642701007387 */ /* 0x0007e20000100800 */
[----:B------:R-:W-:Y:S02]  /*21ac0*/  LOP3.LUT P0, RZ, R0, 0xff, RZ, 0xc0, !PT ;  /* 0x000000ff00ff7812 */ /* 0x000fe4000780c0ff */
[----:B------:R-:W-:Y:S02]  /*21ad0*/  USHF.R.U32.HI UR6, URZ, 0x2, UR5 ;  /* 0x000000023f067899 */ /* 0x000fe40008011605 */
[----:B------:R-:W-:Y:S02]  /*21ae0*/  UISETP.GT.U32.AND UP1, UPT, UR5, 0x3, UPT ;  /* 0x000000030500788c */ /* 0x000fe4000bf24070 */
[----:B------:R-:W-:Y:S02]  /*21af0*/  ULOP3.LUT UR6, UR6, 0x1, URZ, 0xc0, !UPT ;  /* 0x0000000106067892 */ /* 0x000fe4000f8ec03f */
[----:B------:R-:W-:-:S02]  /*21b00*/  UISETP.LT.U32.AND UP1, UPT, UR12, 0x4, UP1 ;  /* 0x000000040c00788c */ /* 0x000fc40008f21070 */
[----:B------:R-:W-:Y:S02]  /*21b10*/  UISETP.NE.U32.AND UP0, UPT, UR6, 0x1, UPT ;  /* 0x000000010600788c */ /* 0x000fe4000bf05070 */
[----:B------:R-:W-:Y:S02]  /*21b20*/  USEL UR7, URZ, 0x1, !UP1 ;  /* 0x000000013f077887 */ /* 0x000fe4000c800000 */
[----:B------:R-:W-:Y:S02]  /*21b30*/  UISETP.GT.U32.AND UP0, UPT, UR12, 0x3, !UP0 ;  /* 0x000000030c00788c */ /* 0x000fe4000c704070 */
[----:B------:R-:W-:Y:S02]  /*21b40*/  ULOP3.LUT UR5, UR5, 0x3, URZ, 0xc0, !UPT ;  /* 0x0000000305057892 */ /* 0x000fe4000f8ec03f */
[----:B------:R-:W-:-:S04]  /*21b50*/  USEL UR6, URZ, 0x1, !UP0 ;  /* 0x000000013f067887 */ /* 0x000fc8000c000000 */
[----:B------:R-:W-:Y:S01]  /*21b60*/  ULOP3.LUT UR4, UR6, UR4, UR7, 0x96, !UPT ;  /* 0x0000000406047292 */ /* 0x000fe2000f8e9607 */
[----:B---3--:R-:W-:Y:S11]  /*21b70*/  @P0 BRA `(.L_x_549) ;  /* 0xfffffdf4002c0947 */ /* 0x008ff6000383ffff */
[----:B------:R-:W-:Y:S05]  /*21b80*/  EXIT ;  /* 0x000000000000794d */ /* 0x000fea0003800000 */
.L_x_3:
[----:B------:R-:W2:Y:S01]  /*21b90*/  LDL R18, [R1+0x45c] ;  /* 0x00045c0001127983 */ /* 0x000ea20000100800 */
[----:B------:R-:W-:-:S03]  /*21ba0*/  ULDC.64 UR4, c[0x0][0x650] ;  /* 0x0001940000047ab9 */ /* 0x000fc60000000a00 */
[----:B------:R-:W3:Y:S01]  /*21bb0*/  LDL R19, [R1+0x458] ;  /* 0x0004580001137983 */ /* 0x000ee20000100800 */
[----:B------:R-:W-:Y:S01]  /*21bc0*/  PRMT R0, RZ, 0x7610, R0 ;  /* 0x00007610ff007816 */ /* 0x000fe20000000000 */
[----:B------:R-:W-:Y:S02]  /*21bd0*/  IMAD.MOV.U32 R5, RZ, RZ, -0x1 ;  /* 0xffffffffff057424 */ /* 0x000fe400078e00ff */
[----:B------:R-:W-:Y:S02]  /*21be0*/  IMAD.MOV.U32 R4, RZ, RZ, -0x1 ;  /* 0xffffffffff047424 */ /* 0x000fe400078e00ff */
[----:B------:R-:W-:Y:S01]  /*21bf0*/  IMAD.MOV.U32 R10, RZ, RZ, -0x1 ;  /* 0xffffffffff0a7424 */ /* 0x000fe200078e00ff */
[----:B--2---:R-:W-:-:S04]  /*21c00*/  ISETP.GE.U32.AND P0, PT, R18, UR4, PT ;  /* 0x0000000412007c0c */ /* 0x004fc8000bf06070 */
[----:B---3--:R-:W-:-:S13]  /*21c10*/  ISETP.GE.U32.AND.EX P0, PT, R19, UR5, PT, P0 ;  /* 0x0000000513007c0c */ /* 0x008fda000bf06100 */
[----:B------:R-:W-:Y:S05]  /*21c20*/  @P0 BRA `(.L_x_550) ;  /* 0x0000000400600947 */ /* 0x000fea0003800000 */
[----:B------:R-:W0:Y:S01]  /*21c30*/  LDC.64 R12, c[0x0][0x628] ;  /* 0x00018a00ff0c7b82 */ /* 0x000e220000000a00 */
[----:B------:R-:W-:Y:S02]  /*21c40*/  IMAD.MOV.U32 R8, RZ, RZ, R18 ;  /* 0x000000ffff087224 */ /* 0x000fe400078e0012 */
[----:B------:R-:W-:-:S05]  /*21c50*/  IMAD.MOV.U32 R9, RZ, RZ, R19 ;  /* 0x000000ffff097224 */ /* 0x000fca00078e0013 */
[----:B------:R-:W1:Y:S08]  /*21c60*/  LDC R14, c[0x0][0x630] ;  /* 0x00018c00ff0e7b82 */ /* 0x000e700000000800 */
[----:B------:R-:W2:Y:S01]  /*21c70*/  LDC.64 R16, c[0x0][0x620] ;  /* 0x00018800ff107b82 */ /* 0x000ea20000000a00 */
[----:B0-----:R-:W-:-:S04]  /*21c80*/  ISETP.NE.U32.AND P0, PT, R12, RZ, PT ;  /* 0x000000ff0c00720c */ /* 0x001fc80003f05070 */
[----:B------:R-:W-:-:S13]  /*21c90*/  ISETP.NE.AND.EX P0, PT, R13, RZ, PT, P0 ;  /* 0x000000ff0d00720c */ /* 0x000fda0003f05300 */
[----:B-12---:R-:W-:Y:S05]  /*21ca0*/  @!P0 BRA `(.L_x_551) ;  /* 0x0000000000288947 */ /* 0x006fea0003800000 */
[----:B------:R-:W0:Y:S02]  /*21cb0*/  LDC R0, c[0x0][0x634] ;  /* 0x00018d00ff007b82 */ /* 0x000e240000000800 */
[----:B0-----:R-:W-:-:S05]  /*21cc0*/  IADD3 R9, P0, R18, R0, RZ ;  /* 0x0000000012097210 */ /* 0x001fca0007f1e0ff */
        /* <DEDUP_REMOVED lines=8> */
.L_x_551:
[-CC-:B------:R-:W-:Y:S01]  /*21d50*/  SHF.R.U64 R10, R8, R14.reuse, R9.reuse ;  /* 0x0000000e080a7219 */ /* 0x180fe20000001209 */
[----:B------:R-:W0:Y:S01]  /*21d60*/  LDC R6, c[0x0][0x618] ;  /* 0x00018600ff067b82 */ /* 0x000e220000000800 */
[----:B------:R-:W-:Y:S01]  /*21d70*/  SHF.R.U32.HI R0, RZ, R14, R9 ;  /* 0x0000000eff007219 */ /* 0x000fe20000011609 */
[----:B------:R-:W-:Y:S01]  /*21d80*/  ULDC UR4, c[0x0][0x150] ;  /* 0x0000540000047ab9 */ /* 0x000fe20000000800 */
[----:B------:R-:W-:Y:S01]  /*21d90*/  IADD3 R3, P0, RZ, -R10, RZ ;  /* 0x8000000aff037210 */ /* 0x000fe20007f1e0ff */
[----:B------:R-:W-:Y:S01]  /*21da0*/  IMAD.MOV.U32 R4, RZ, RZ, R18 ;  /* 0x000000ffff047224 */ /* 0x000fe200078e0012 */
[----:B------:R-:W-:Y:S01]  /*21db0*/  I2FP.F32.U32 R8, R2 ;  /* 0x0000000200087245 */ /* 0x000fe20000201000 */
[----:B------:R-:W-:Y:S02]  /*21dc0*/  IMAD.MOV.U32 R5, RZ, RZ, R19 ;  /* 0x000000ffff057224 */ /* 0x000fe400078e0013 */
[----:B------:R-:W1:Y:S01]  /*21dd0*/  LDC.64 R20, c[0x0][0x640] ;  /* 0x00019000ff147b82 */ /* 0x000e620000000a00 */
[----:B------:R-:W-:-:S02]  /*21de0*/  IMAD.X R7, RZ, RZ, ~R0, P0 ;  /* 0x000000ffff077224 */ /* 0x000fc400000e0e00 */
[----:B------:R-:W-:Y:S01]  /*21df0*/  FMUL R9, R8, UR4 ;  /* 0x0000000408097c20 */ /* 0x000fe20008400000 */
[----:B------:R-:W-:Y:S01]  /*21e00*/  IMAD.WIDE.U32 R4, R3, R16, R4 ;  /* 0x0000001003047225 */ /* 0x000fe200078e0004 */
[----:B------:R-:W-:-:S03]  /*21e10*/  ULDC UR4, c[0x0][0x154] ;  /* 0x0000550000047ab9 */ /* 0x000fc60000000800 */
[----:B------:R-:W-:Y:S01]  /*21e20*/  IMAD R0, R7, R16, RZ ;  /* 0x0000001007007224 */ /* 0x000fe200078e02ff */
[----:B------:R-:W2:Y:S01]  /*21e30*/  LDC R13, c[0x0][0x144] ;  /* 0x00005100ff0d7b82 */ /* 0x000ea20000000800 */
[----:B------:R-:W3:Y:S02]  /*21e40*/  F2I.U32.TRUNC.NTZ R9, R9 ;  /* 0x0000000900097305 */ /* 0x000ee4000020f000 */
[----:B------:R-:W-:-:S04]  /*21e50*/  IMAD R3, R3, R17, R0 ;  /* 0x0000001103037224 */ /* 0x000fc800078e0200 */
[----:B------:R-:W-:Y:S01]  /*21e60*/  IMAD.IADD R3, R5, 0x1, R3 ;  /* 0x0000000105037824 */ /* 0x000fe200078e0203 */
[----:B------:R-:W4:Y:S04]  /*21e70*/  LDC R12, c[0x0][0x608] ;  /* 0x00018200ff0c7b82 */ /* 0x000f280000000800 */
[-C--:B0-----:R-:W-:Y:S02]  /*21e80*/  SHF.R.U64 R8, R4, R6.reuse, R3 ;  /* 0x0000000604087219 */ /* 0x081fe40000001203 */
[----:B------:R-:W-:Y:S02]  /*21e90*/  I2FP.F32.U32 R4, R11 ;  /* 0x0000000b00047245 */ /* 0x000fe40000201000 */
[----:B------:R-:W0:Y:S01]  /*21ea0*/  LDC R7, c[0x0][0x658] ;  /* 0x00019600ff077b82 */ /* 0x000e220000000800 */
[----:B-1----:R-:W-:Y:S01]  /*21eb0*/  ISETP.NE.U32.AND P0, PT, R20, RZ, PT ;  /* 0x000000ff1400720c */ /* 0x002fe20003f05070 */
[----:B---3--:R-:W-:Y:S01]  /*21ec0*/  IMAD.MOV R0, RZ, RZ, -R9 ;  /* 0x000000ffff007224 */ /* 0x008fe200078e0a09 */
[----:B------:R-:W-:Y:S01]  /*21ed0*/  SHF.R.U32.HI R3, RZ, R6, R3 ;  /* 0x00000006ff037219 */ /* 0x000fe20000011603 */
[----:B------:R-:W-:Y:S01]  /*21ee0*/  FMUL R4, R4, UR4 ;  /* 0x0000000404047c20 */ /* 0x000fe20008400000 */
[----:B------:R-:W-:Y:S01]  /*21ef0*/  ISETP.NE.AND.EX P0, PT, R21, RZ, PT, P0 ;  /* 0x000000ff1500720c */ /* 0x000fe20003f05300 */
[----:B------:R-:W-:-:S02]  /*21f00*/  IMAD.MOV.U32 R6, RZ, RZ, -0x1 ;  /* 0xffffffffff067424 */ /* 0x000fc400078e00ff */
[----:B------:R-:W1:Y:S01]  /*21f10*/  LDC R14, c[0x0][0x148] ;  /* 0x00005200ff0e7b82 */ /* 0x000e620000000800 */
[----:B--2---:R-:W-:Y:S02]  /*21f20*/  IMAD R18, R13, R0, R2 ;  /* 0x000000000d127224 */ /* 0x004fe400078e0202 */
[----:B------:R-:W-:-:S05]  /*21f30*/  IMAD.MOV.U32 R2, RZ, RZ, 0x1 ;  /* 0x00000001ff027424 */ /* 0x000fca00078e00ff */
[----:B------:R-:W2:Y:S01]  /*21f40*/  LDC R16, c[0x0][0x600] ;  /* 0x00018000ff107b82 */ /* 0x000ea20000000800 */
[-CC-:B----4-:R-:W-:Y:S02]  /*21f50*/  SHF.R.U64 R13, R8, R12.reuse, R3.reuse ;  /* 0x0000000c080d7219 */ /* 0x190fe40000001203 */
[----:B------:R-:W-:Y:S02]  /*21f60*/  SHF.R.U32.HI R0, RZ, R12, R3 ;  /* 0x0000000cff007219 */ /* 0x000fe40000011603 */
[----:B------:R3:W4:Y:S03]  /*21f70*/  F2I.U32.TRUNC.NTZ R12, R4 ;  /* 0x00000004000c7305 */ /* 0x000726000020f000 */
[----:B------:R-:W1:Y:S01]  /*21f80*/  LDC R17, c[0x0][0x648] ;  /* 0x00019200ff117b82 */ /* 0x000e620000000800 */
[-C--:B0-----:R-:W-:Y:S02]  /*21f90*/  SHF.R.U64 R15, R13, R7.reuse, R0 ;  /* 0x000000070d0f7219 */ /* 0x081fe40000001200 */
[----:B------:R-:W-:-:S02]  /*21fa0*/  SHF.L.U32 R6, R6, R7, RZ ;  /* 0x0000000706067219 */ /* 0x000fc400000006ff */
[-C--:B------:R-:W-:Y:S01]  /*21fb0*/  SHF.L.U32 R22, R2, R7.reuse, RZ ;  /* 0x0000000702167219 */ /* 0x080fe200000006ff */
[----:B------:R-:W-:Y:S01]  /*21fc0*/  IMAD.MOV.U32 R2, RZ, RZ, R15 ;  /* 0x000000ffff027224 */ /* 0x000fe200078e000f */
[----:B------:R-:W-:Y:S01]  /*21fd0*/  SHF.R.U32.HI R3, RZ, R7, R0 ;  /* 0x00000007ff037219 */ /* 0x000fe20000011600 */
[----:B------:R-:W0:Y:S01]  /*21fe0*/  LDC R19, c[0x0][0x638] ;  /* 0x00018e00ff137b82 */ /* 0x000e220000000800 */
[----:B------:R-:W-:-:S07]  /*21ff0*/  LOP3.LUT R24, RZ, R6, RZ, 0x33, !PT ;  /* 0x00000006ff187212 */ /* 0x000fce00078e33ff */
        /* <DEDUP_REMOVED lines=12> */
.L_x_552:
[----:B-1----:R-:W-:Y:S01]  /*220c0*/  SHF.R.U64 R3, R2, R17, R3 ;  /* 0x0000001102037219 */ /* 0x002fe20000001203 */
[----:B--2---:R-:W-:Y:S01]  /*220d0*/  VIADD R7, R16, 0xffffffff ;  /* 0xffffffff10077836 */ /* 0x004fe20000000000 */
[----:B------:R-:W-:Y:S01]  /*220e0*/  LOP3.LUT R0, R13, R24, RZ, 0xc0, !PT ;  /* 0x000000180d007212 */ /* 0x000fe200078ec0ff */
[----:B------:R-:W-:Y:S02]  /*220f0*/  IMAD.MOV R12, RZ, RZ, -R12 ;  /* 0x000000ffff0c7224 */ /* 0x000fe400078e0a0c */
[----:B------:R-:W-:Y:S02]  /*22100*/  IMAD.MOV R2, RZ, RZ, -R3 ;  /* 0x000000ffff027224 */ /* 0x000fe400078e0a03 */
[----:B------:R-:W-:Y:S01]  /*22110*/  IMAD R5, R22, R3, R0 ;  /* 0x0000000316057224 */ /* 0x000fe200078e0200 */
[----:B------:R-:W-:Y:S01]  /*22120*/  LOP3.LUT R3, R8, R7, RZ, 0xc0, !PT ;  /* 0x0000000708037212 */ /* 0x000fe200078ec0ff */
[----:B------:R-:W-:Y:S02]  /*22130*/  @P4 IMAD R18, R14, R12, R11 ;  /* 0x0000000c0e124224 */ /* 0x000fe400078e020b */
[----:B0-----:R-:W-:-:S02]  /*22140*/  IMAD R0, R2, R19, R15 ;  /* 0x0000001302007224 */ /* 0x001fc400078e020f */
[----:B------:R-:W-:Y:S02]  /*22150*/  IMAD.MOV.U32 R4, RZ, RZ, 0x1 ;  /* 0x00000001ff047424 */ /* 0x000fe400078e00ff */
[----:B------:R-:W-:Y:S02]  /*22160*/  IMAD R5, R5, R23, R18 ;  /* 0x0000001705057224 */ /* 0x000fe400078e0212 */
[----:B------:R-:W-:Y:S01]  /*22170*/  IMAD R2, R0, R16, R3 ;  /* 0x0000001000027224 */ /* 0x000fe200078e0203 */
[----:B------:R-:W-:-:S04]  /*22180*/  PRMT R0, R4, 0x7610, R0 ;  /* 0x0000761004007816 */ /* 0x000fc80000000000 */
[----:B------:R-:W-:Y:S02]  /*22190*/  SEL R4, R2, R5, !P4 ;  /* 0x0000000502047207 */ /* 0x000fe40006000000 */
[----:B------:R-:W-:-:S07]  /*221a0*/  SEL R5, R5, R2, !P4 ;  /* 0x0000000205057207 */ /* 0x000fce0006000000 */
.L_x_550:
[----:B------:R-:W-:-:S08]  /*221b0*/  NOP ;  /* 0x0000000000007918 */ /* 0x000fd00000000000 */
[----:B------:R-:W0:-:S00]  /*221c0*/  USETMAXREG.DEALLOC.CTAPOOL 0x18 ;  /* 0x00000018000079c8 */ /* 0x000e0000080e0500 */
[----:B------:R-:W-:-:S13]  /*221d0*/  ISETP.NE.AND P0, PT, RZ, UR8, PT ;  /* 0x00000008ff007c0c */ /* 0x000fda000bf05270 */
[----:B------:R-:W-:Y:S05]  /*221e0*/  @P0 EXIT ;  /* 0x000000000000094d */ /* 0x000fea0003800000 */
[----:B0-----:R-:W-:Y:S01]  /*221f0*/  LOP3.LUT P0, RZ, R0, 0xff, RZ, 0xc0, !PT ;  /* 0x000000ff00ff7812 */ /* 0x001fe2000780c0ff */
[----:B------:R-:W-:Y:S02]  /*22200*/  IMAD.MOV.U32 R0, RZ, RZ, 0x1 ;  /* 0x00000001ff007424 */ /* 0x000fe400078e00ff */
[----:B------:R-:W-:-:S10]  /*22210*/  IMAD.MOV.U32 R6, RZ, RZ, RZ ;  /* 0x000000ffff067224 */ /* 0x000fd400078e00ff */
[----:B------:R-:W-:Y:S05]  /*22220*/  @!P0 BRA `(.L_x_553) ;  /* 0x0000000c00448947 */ /* 0x000fea0003800000 */
[----:B------:R-:W0:Y:S01]  /*22230*/  LDC R0, c[0x0][0x28c] ;  /* 0x0000a300ff007b82 */ /* 0x000e220000000800 */
[----:B------:R-:W1:Y:S01]  /*22240*/  S2R R2, SR_TID.X ;  /* 0x0000000000027919 */ /* 0x000e620000002100 */
[----:B------:R-:W-:Y:S01]  /*22250*/  ULDC UR5, c[0x0][0x658] ;  /* 0x0001960000057ab9 */ /* 0x000fe20000000800 */
[----:B------:R-:W-:Y:S01]  /*22260*/  UMOV UR7, 0xffffffff ;  /* 0xffffffff00077882 */ /* 0x000fe20000000000 */
[----:B------:R-:W-:Y:S01]  /*22270*/  ULDC UR6, c[0x0][0xc] ;  /* 0x0000030000067ab9 */ /* 0x000fe20000000800 */
[----:B------:R-:W-:Y:S01]  /*22280*/  USHF.L.U32 UR8, UR7, UR5, URZ ;  /* 0x0000000507087299 */ /* 0x000fe2000800063f */
[----:B------:R-:W-:Y:S01]  /*22290*/  BSSY B0, `(.L_x_553) ;  /* 0x00000ca000007945 */ /* 0x000fe20003800000 */
[----:B------:R-:W-:Y:S01]  /*222a0*/  UMOV UR9, 0x1 ;  /* 0x0000000100097882 */ /* 0x000fe20000000000 */
[----:B------:R-:W-:Y:S01]  /*222b0*/  ULDC UR7, c[0x0][0x10] ;  /* 0x0000040000077ab9 */ /* 0x000fe20000000800 */
[----:B------:R-:W-:Y:S01]  /*222c0*/  USHF.L.U32 UR18, UR9, UR5, URZ ;  /* 0x0000000509127299 */ /* 0x000fe2000800063f */
[----:B------:R-:W-:Y:S01]  /*222d0*/  IMAD.MOV.U32 R9, RZ, RZ, 0x1 ;  /* 0x00000001ff097424 */ /* 0x000fe200078e00ff */
[----:B------:R-:W-:Y:S01]  /*222e0*/  UIMAD.WIDE.U32 UR6, UR6, UR7, URZ ;  /* 0x00000007060672a5 */ /* 0x000fe2000f8e003f */
[----:B------:R-:W-:Y:S01]  /*222f0*/  IMAD.MOV.U32 R6, RZ, RZ, RZ ;  /* 0x000000ffff067224 */ /* 0x000fe200078e00ff */
[----:B------:R-:W-:Y:S01]  /*22300*/  ULDC UR5, c[0x0][0x14] ;  /* 0x0000050000057ab9 */ /* 0x000fe20000000800 */
[----:B------:R-:W-:Y:S01]  /*22310*/  ULDC UR4, c[0x0][0x600] ;  /* 0x0001800000047ab9 */ /* 0x000fe20000000800 */
[----:B------:R-:W-:-:S02]  /*22320*/  UIMAD.WIDE.U32 UR20, UR6, UR5, URZ ;  /* 0x00000005061472a5 */ /* 0x000fc4000f8e003f */
[----:B------:R-:W-:Y:S02]  /*22330*/  UIMAD UR16, UR7, UR5, URZ ;  /* 0x00000005071072a4 */ /* 0x000fe4000f8e023f */
[----:B------:R-:W-:Y:S02]  /*22340*/  ULOP3.LUT UR24, UR13, 0x2, URZ, 0xfc, !UPT ;  /* 0x000000020d187892 */ /* 0x000fe4000f8efc3f */
[----:B------:R-:W-:Y:S02]  /*22350*/  UIADD3 UR4, UR4, -0x1, URZ ;  /* 0xffffffff04047890 */ /* 0x000fe4000fffe03f */
[----:B------:R-:W-:Y:S01]  /*22360*/  ULOP3.LUT UR17, URZ, UR8, URZ, 0x33, !UPT ;  /* 0x000000083f117292 */ /* 0x000fe2000f8e333f */
[----:B0-----:R-:W-:Y:S01]  /*22370*/  VIADD R0, R0, 0x1f ;  /* 0x0000001f00007836 */ /* 0x001fe20000000000 */
[----:B------:R-:W-:Y:S01]  /*22380*/  UIADD3 UR16, UR21, UR16, URZ ;  /* 0x0000001015107290 */ /* 0x000fe2000fffe03f */
[----:B------:R-:W-:-:S03]  /*22390*/  ULDC.64 UR22, c[0x0][0x198] ;  /* 0x0000660000167ab9 */ /* 0x000fc60000000a00 */
[----:B------:R-:W-:-:S04]  /*223a0*/  SHF.R.S32.HI R3, RZ, 0x1f, R0 ;  /* 0x0000001fff037819 */ /* 0x000fc80000011400 */
[----:B------:R-:W-:Y:S01]  /*223b0*/  LEA.HI R3, R3, R0, RZ, 0x5 ;  /* 0x0000000003037211 */ /* 0x000fe200078f28ff */
[----:B------:R-:W-:Y:S01]  /*223c0*/  IMAD.MOV.U32 R0, RZ, RZ, 0x1 ;  /* 0x00000001ff007424 */ /* 0x000fe200078e00ff */
[C---:B-1----:R-:W-:Y:S02]  /*223d0*/  LOP3.LUT P3, RZ, R2.reuse, 0x7f, RZ, 0xc0, !PT ;  /* 0x0000007f02ff7812 */ /* 0x042fe4000786c0ff */
[----:B------:R-:W-:Y:S02]  /*223e0*/  SHF.R.S32.HI R7, RZ, 0x5, R3 ;  /* 0x00000005ff077819 */ /* 0x000fe40000011403 */
[----:B------:R-:W-:-:S03]  /*223f0*/  LOP3.LUT P0, RZ, R2, 0x1f, RZ, 0xc0, !PT ;  /* 0x0000001f02ff7812 */ /* 0x000fc6000780c0ff */
[----:B------:R-:W-:Y:S01]  /*22400*/  VIADD R14, R7, 0x1 ;  /* 0x00000001070e7836 */ /* 0x000fe20000000000 */
[----:B------:R-:W-:-:S13]  /*22410*/  PLOP3.LUT P0, PT, P0, P3, PT, 0x8a, 0x0 ;  /* 0x000000000000781c */ /* 0x000fda0000707172 */
.L_x_565:
[----:B------:R-:W-:-:S03]  /*22420*/  UMOV UR5, 0xffffffff ;  /* 0xffffffff00057882 */ /* 0x000fc60000000000 */
[----:B------:R-:W-:Y:S05]  /*22430*/  BRA.DIV UR5, `(.L_x_554) ;  /* 0x0000000e05bc7947 */ /* 0x000fea000b800000 */
[----:B------:R-:W-:-:S13]  /*22440*/  ELECT P1, URZ, PT ;  /* 0x00000000003f782f */ /* 0x000fda0003820000 */
.L_x_576:
[----:B------:R-:W0:Y:S01]  /*22450*/  LDC R2, c[0x0][0x28c] ;  /* 0x0000a300ff027b82 */ /* 0x000e220000000800 */
[----:B------:R-:W-:Y:S01]  /*22460*/  BSSY B1, `(.L_x_555) ;  /* 0x0000035000017945 */ /* 0x000fe20003800000 */
[----:B0-----:R-:W-:-:S13]  /*22470*/  ISETP.LT.OR P1, PT, R2, 0x1, !P1 ;  /* 0x000000010200780c */ /* 0x001fda0004f21670 */
[----:B------:R-:W-:Y:S05]  /*22480*/  @P1 BRA `(.L_x_556) ;  /* 0x0000000000c81947 */ /* 0x000fea0003800000 */
[----:B------:R-:W-:Y:S02]  /*22490*/  IMAD.SHL.U32 R4, R4, 0x100, RZ ;  /* 0x0000010004047824 */ /* 0x000fe400078e00ff */
[----:B------:R-:W-:Y:S02]  /*224a0*/  IMAD.SHL.U32 R5, R5, 0x100, RZ ;  /* 0x0000010005057824 */ /* 0x000fe400078e00ff */
[----:B------:R-:W-:Y:S02]  /*224b0*/  IMAD.MOV.U32 R13, RZ, RZ, RZ ;  /* 0x000000ffff0d7224 */ /* 0x000fe400078e00ff */
[----:B------:R-:W-:Y:S02]  /*224c0*/  IMAD.MOV.U32 R3, RZ, RZ, R14 ;  /* 0x000000ffff037224 */ /* 0x000fe400078e000e */
[----:B------:R-:W-:Y:S02]  /*224d0*/  IMAD.MOV.U32 R2, RZ, RZ, R0 ;  /* 0x000000ffff027224 */ /* 0x000fe400078e0000 */
[----:B------:R-:W-:-:S07]  /*224e0*/  IMAD.MOV.U32 R8, RZ, RZ, R6 ;  /* 0x000000ffff087224 */ /* 0x000fce00078e0006 */
.L_x_560:
[----:B------:R-:W0:Y:S01]  /*224f0*/  S2R R12, SR_CgaCtaId ;  /* 0x00000000000c7919 */ /* 0x000e220000008800 */
[----:B------:R-:W-:-:S04]  /*22500*/  MOV R11, 0x400 ;  /* 0x00000400000b7802 */ /* 0x000fc80000000f00 */
[----:B0-----:R-:W-:Y:S02]  /*22510*/  LEA R15, R12, R11, 0x18 ;  /* 0x0000000b0c0f7211 */ /* 0x001fe400078ec0ff */
[----:B------:R-:W-:Y:S01]  /*22520*/  SHF.L.U32 R11, R2, 0x1f, RZ ;  /* 0x0000001f020b7819 */ /* 0x000fe200000006ff */
[----:B------:R-:W0:Y:S02]  /*22530*/  @!P3 LDC R12, c[0x0][0x500] ;  /* 0x00014000ff0cbb82 */ /* 0x000e240000000800 */
[----:B------:R-:W-:-:S04]  /*22540*/  IMAD R16, R8, 0x8, R15 ;  /* 0x0000000808107824 */ /* 0x000fc800078e020f */
[----:B------:R-:W1:Y:S02]  /*22550*/  SYNCS.PHASECHK.TRANS64.TRYWAIT P1, [R16+URZ+0x20], R11 ;  /* 0x0000200b100075a7 */ /* 0x000e64000802017f */
[----:B-1----:R-:W-:Y:S05]  /*22560*/  @!P1 BRA `(.L_x_557) ;  /* 0x0000000c00909947 */ /* 0x002fea0003800000 */
.L_x_577:
[----:B------:R-:W-:Y:S01]  /*22570*/  UPRMT UR5, UR24, 0x9910, URZ ;  /* 0x0000991018057896 */ /* 0x000fe2000800003f */
[----:B0-----:R0:W-:Y:S03]  /*22580*/  @!P3 SYNCS.ARRIVE.TRANS64 RZ, [R16+URZ], R12 ;  /* 0x0000000c10ffb9a7 */ /* 0x0011e6000800003f */
[----:B------:R-:W-:-:S06]  /*22590*/  UISETP.NE.AND UP0, UPT, UR5, 0x2, UPT ;  /* 0x000000020500788c */ /* 0x000fcc000bf05270 */
[----:B------:R-:W-:-:S13]  /*225a0*/  PLOP3.LUT P1, PT, PT, PT, UP0, 0x80, 0x0 ;  /* 0x000000000000781c */ /* 0x000fda0003f2f008 */
[----:B0-----:R-:W-:Y:S05]  /*225b0*/  @P1 BRA `(.L_x_558) ;  /* 0x0000000000041947 */ /* 0x001fea0003800000 */
[----:B------:R-:W-:Y:S01]  /*225c0*/  BPT.TRAP 0x1 ;  /* 0x000000040000795c */ /* 0x000fe20000300000 */
.L_x_558:
[----:B------:R-:W-:Y:S05]  /*225d0*/  @P0 BRA `(.L_x_559) ;  /* 0x0000000000040947 */ /* 0x000fea0003800000 */
[----:B------:R-:W-:Y:S01]  /*225e0*/  BPT.TRAP 0x1 ;  /* 0x000000040000795c */ /* 0x000fe20000300000 */
.L_x_559:
[----:B------:R-:W-:Y:S01]  /*225f0*/  IMAD R15, R8, 0x2000, R15 ;  /* 0x00002000080f7824 */ /* 0x000fe200078e020f */
[----:B------:R-:W-:Y:S01]  /*22600*/  R2UR UR9, R16 ;  /* 0x00000000100972ca */ /* 0x000fe200000e0000 */
[----:B------:R-:W-:Y:S01]  /*22610*/  VIADD R3, R3, 0xffffffff ;  /* 0xffffffff03037836 */ /* 0x000fe20000000000 */
[----:B------:R-:W-:Y:S01]  /*22620*/  UIADD3 UR6, UP0, UR22, 0xf0, URZ ;  /* 0x000000f016067890 */ /* 0x000fe2000ff1e03f */
[----:B------:R-:W-:Y:S01]  /*22630*/  R2UR UR11, R5 ;  /* 0x00000000050b72ca */ /* 0x000fe200000e0000 */
[----:B------:R-:W-:Y:S01]  /*22640*/  UIADD3 UR26, UP1, UR22, 0x1f0, URZ ;  /* 0x000001f0161a7890 */ /* 0x000fe2000ff3e03f */
[----:B------:R-:W-:Y:S01]  /*22650*/  R2UR UR5, R15 ;  /* 0x000000000f0572ca */ /* 0x000fe200000e0000 */
[----:B------:R-:W-:Y:S01]  /*22660*/  UIADD3.X UR7, URZ, UR23, URZ, UP0, !UPT ;  /* 0x000000173f077290 */ /* 0x000fe200087fe43f */
[----:B------:R-:W-:Y:S01]  /*22670*/  R2UR UR10, R13 ;  /* 0x000000000d0a72ca */ /* 0x000fe200000e0000 */
[----:B------:R-:W-:Y:S01]  /*22680*/  VIADD R8, R8, 0x1 ;  /* 0x0000000108087836 */ /* 0x000fe20000000000 */
[----:B------:R-:W-:Y:S01]  /*22690*/  R2UR UR12, R10 ;  /* 0x000000000a0c72ca */ /* 0x000fe200000e0000 */
[----:B------:R-:W-:Y:S01]  /*226a0*/  UIADD3.X UR27, URZ, UR23, URZ, UP1, !UPT ;  /* 0x000000173f1b7290 */ /* 0x000fe20008ffe43f */
[----:B------:R-:W-:Y:S01]  /*226b0*/  R2UR UR19, R4 ;  /* 0x00000000041372ca */ /* 0x000fe200000e0000 */
[----:B------:R-:W-:Y:S01]  /*226c0*/  UMOV UR14, 0x0 ;  /* 0x00000000000e7882 */ /* 0x000fe20000000000 */
[----:B------:R-:W-:Y:S01]  /*226d0*/  ISETP.GT.AND P2, PT, R3, 0x1, PT ;  /* 0x000000010300780c */ /* 0x000fe20003f44270 */
[----:B------:R-:W-:Y:S01]  /*226e0*/  UMOV UR15, 0x10000000 ;  /* 0x10000000000f7882 */ /* 0x000fe20000000000 */
[----:B------:R-:W-:Y:S01]  /*226f0*/  ISETP.NE.AND P1, PT, R8, 0x4, PT ;  /* 0x000000040800780c */ /* 0x000fe20003f25270 */
[----:B------:R-:W-:-:S02]  /*22700*/  VIADD R13, R13, 0x20 ;  /* 0x000000200d0d7836 */ /* 0x000fc40000000000 */
[----:B------:R-:W-:Y:S01]  /*22710*/  UIADD3 UR8, UR5, 0x100, URZ ;  /* 0x0000010005087890 */ /* 0x000fe2000fffe03f */
[----:B-1----:R-:W-:Y:S01]  /*22720*/  SEL R11, RZ, 0x1, P1 ;  /* 0x00000001ff0b7807 */ /* 0x002fe20000800000 */
[----:B------:R-:W-:Y:S01]  /*22730*/  UIADD3 UR5, UR5, 0x8100, URZ ;  /* 0x0000810005057890 */ /* 0x000fe2000fffe03f */
[----:B------:R-:W-:Y:S02]  /*22740*/  SEL R8, R8, RZ, P1 ;  /* 0x000000ff08087207 */ /* 0x000fe40000800000 */
[----:B------:R-:W-:-:S04]  /*22750*/  LOP3.LUT R2, R2, R11, RZ, 0x3c, !PT ;  /* 0x0000000b02027212 */ /* 0x000fc800078e3cff */
[----:B------:R0:W-:Y:S02]  /*22760*/  UTMALDG.3D [UR8], [UR6], desc[UR14] ;  /* 0x00000e08060075b4 */ /* 0x0001e40008011000 */
[----:B0-----:R-:W-:Y:S01]  /*22770*/  UMOV UR8, UR5 ;  /* 0x0000000500087c82 */ /* 0x001fe20008000000 */
[----:B------:R-:W-:Y:S02]  /*22780*/  UMOV UR11, UR19 ;  /* 0x00000013000b7c82 */ /* 0x000fe40008000000 */
[----:B------:R0:W-:Y:S02]  /*22790*/  UTMALDG.3D [UR8], [UR26], desc[UR14] ;  /* 0x00000e081a0075b4 */ /* 0x0001e40008011000 */
[----:B0-----:R-:W-:Y:S05]  /*227a0*/  @P2 BRA `(.L_x_560) ;  /* 0xfffffffc00502947 */ /* 0x001fea000383ffff */
.L_x_556:
[----:B------:R-:W-:Y:S05]  /*227b0*/  BSYNC B1 ;  /* 0x0000000000017941 */ /* 0x000fea0003800000 */
.L_x_555:
[----:B------:R-:W2:Y:S01]  /*227c0*/  LDL.LU R16, [R1+0x458] ;  /* 0x0004580001107983 */ /* 0x000ea20000300800 */
[----:B------:R-:W-:Y:S01]  /*227d0*/  LOP3.LUT P5, RZ, R9, 0xff, RZ, 0xc0, !PT ;  /* 0x000000ff09ff7812 */ /* 0x000fe200078ac0ff */
[----:B------:R-:W-:Y:S01]  /*227e0*/  IMAD.IADD R6, R7, 0x1, R6 ;  /* 0x0000000107067824 */ /* 0x000fe200078e0206 */
[----:B------:R-:W-:Y:S01]  /*227f0*/  ULDC.64 UR6, c[0x0][0x650] ;  /* 0x0001940000067ab9 */ /* 0x000fe20000000a00 */
[----:B------:R-:W3:Y:S01]  /*22800*/  LDL.LU R15, [R1+0x45c] ;  /* 0x00045c00010f7983 */ /* 0x000ee20000300800 */
[----:B------:R-:W-:Y:S01]  /*22810*/  BSSY B1, `(.L_x_561) ;  /* 0x000006f000017945 */ /* 0x000fe20003800000 */
[----:B------:R-:W-:Y:S01]  /*22820*/  IMAD.MOV.U32 R5, RZ, RZ, -0x1 ;  /* 0xffffffffff057424 */ /* 0x000fe200078e00ff */
[----:B------:R-:W-:Y:S01]  /*22830*/  SHF.R.U32.HI R2, RZ, 0x2, R6 ;  /* 0x00000002ff027819 */ /* 0x000fe20000011606 */
[----:B------:R-:W-:Y:S01]  /*22840*/  IMAD.MOV.U32 R4, RZ, RZ, -0x1 ;  /* 0xffffffffff047424 */ /* 0x000fe200078e00ff */
[----:B------:R-:W-:Y:S01]  /*22850*/  ISETP.GT.U32.AND P1, PT, R6, 0x3, PT ;  /* 0x000000030600780c */ /* 0x000fe20003f24070 */
[----:B------:R-:W-:Y:S01]  /*22860*/  IMAD.MOV.U32 R10, RZ, RZ, -0x1 ;  /* 0xffffffffff0a7424 */ /* 0x000fe200078e00ff */
[----:B------:R-:W-:-:S02]  /*22870*/  LOP3.LUT R2, R2, 0x1, RZ, 0xc0, !PT ;  /* 0x0000000102027812 */ /* 0x000fc400078ec0ff */
[C---:B------:R-:W-:Y:S01]  /*22880*/  ISETP.LT.U32.AND P1, PT, R7.reuse, 0x4, P1 ;  /* 0x000000040700780c */ /* 0x040fe20000f21070 */
[----:B------:R-:W0:Y:S01]  /*22890*/  @P5 S2R R3, SR_CgaCtaId ;  /* 0x0000000000035919 */ /* 0x000e220000008800 */
[----:B------:R-:W-:Y:S02]  /*228a0*/  ISETP.NE.U32.AND P2, PT, R2, 0x1, PT ;  /* 0x000000010200780c */ /* 0x000fe40003f45070 */
[----:B------:R-:W-:Y:S02]  /*228b0*/  @P5 MOV R2, 0x400 ;  /* 0x0000040000025802 */ /* 0x000fe40000000f00 */
[----:B------:R-:W-:Y:S02]  /*228c0*/  ISETP.GT.U32.AND P2, PT, R7, 0x3, !P2 ;  /* 0x000000030700780c */ /* 0x000fe40005744070 */
[----:B------:R-:W-:Y:S02]  /*228d0*/  LOP3.LUT R6, R6, 0x3, RZ, 0xc0, !PT ;  /* 0x0000000306067812 */ /* 0x000fe400078ec0ff */
[----:B------:R-:W-:-:S02]  /*228e0*/  PRMT R9, RZ, 0x7610, R9 ;  /* 0x00007610ff097816 */ /* 0x000fc40000000009 */
[----:B0-----:R-:W-:Y:S02]  /*228f0*/  @P5 LEA R2, R3, R2, 0x18 ;  /* 0x0000000203025211 */ /* 0x001fe400078ec0ff */
[----:B------:R-:W-:Y:S02]  /*22900*/  SEL R3, RZ, 0x1, !P1 ;  /* 0x00000001ff037807 */ /* 0x000fe40004800000 */
[----:B------:R0:W-:Y:S02]  /*22910*/  @P5 SYNCS.ARRIVE.TRANS64.A1T0 RZ, [R2+URZ+0x58], RZ ;  /* 0x000058ff02ff59a7 */ /* 0x0001e4000810003f */
[----:B0-----:R-:W-:-:S04]  /*22920*/  SEL R2, RZ, 0x1, !P2 ;  /* 0x00000001ff027807 */ /* 0x001fc80005000000 */
[----:B------:R-:W-:Y:S02]  /*22930*/  LOP3.LUT R0, R2, R0, R3, 0x96, !PT ;  /* 0x0000000002007212 */ /* 0x000fe400078e9603 */
[----:B------:R-:W-:Y:S02]  /*22940*/  PRMT R2, RZ, 0x7610, R2 ;  /* 0x00007610ff027816 */ /* 0x000fe40000000002 */
[----:B---3--:R-:W-:-:S04]  /*22950*/  IADD3 R15, P1, R15, UR20, RZ ;  /* 0x000000140f0f7c10 */ /* 0x008fc8000ff3e0ff */
[----:B--2---:R-:W-:Y:S01]  /*22960*/  IADD3.X R16, R16, UR16, RZ, P1, !PT ;  /* 0x0000001010107c10 */ /* 0x004fe20008ffe4ff */
[----:B------:R0:W-:Y:S01]  /*22970*/  STL [R1+0x45c], R15 ;  /* 0x00045c0f01007387 */ /* 0x0001e20000100800 */
[----:B------:R-:W-:-:S03]  /*22980*/  ISETP.GE.U32.AND P1, PT, R15, UR6, PT ;  /* 0x000000060f007c0c */ /* 0x000fc6000bf26070 */
[----:B------:R0:W-:Y:S01]  /*22990*/  STL [R1+0x458], R16 ;  /* 0x0004581001007387 */ /* 0x0001e20000100800 */
[----:B------:R-:W-:-:S13]  /*229a0*/  ISETP.GE.U32.AND.EX P1, PT, R16, UR7, PT, P1 ;  /* 0x0000000710007c0c */ /* 0x000fda000bf26110 */
[----:B0-----:R-:W-:Y:S05]  /*229b0*/  @P1 BRA `(.L_x_562) ;  /* 0x0000000400501947 */ /* 0x001fea0003800000 */
[----:B------:R-:W0:Y:S01]  /*229c0*/  S2R R8, SR_CTAID.X ;  /* 0x0000000000087919 */ /* 0x000e220000002500 */
[----:B------:R-:W-:Y:S01]  /*229d0*/  ULDC UR5, c[0x0][0x150] ;  /* 0x0000540000057ab9 */ /* 0x000fe20000000800 */
[----:B------:R-:W1:Y:S01]  /*229e0*/  LDC R3, c[0x0][0x144] ;  /* 0x00005100ff037b82 */ /* 0x000e620000000800 */
[----:B------:R-:W-:Y:S01]  /*229f0*/  ULDC.64 UR6, c[0x0][0x628] ;  /* 0x00018a0000067ab9 */ /* 0x000fe20000000a00 */
[----:B------:R-:W2:Y:S01]  /*22a00*/  S2R R5, SR_CTAID.Y ;  /* 0x0000000000057919 */ /* 0x000ea20000002600 */
[----:B------:R-:W-:Y:S01]  /*22a10*/  ISETP.NE.U32.AND P1, PT, RZ, UR6, PT ;  /* 0x00000006ff007c0c */ /* 0x000fe2000bf25070 */
[----:B------:R-:W-:-:S03]  /*22a20*/  ULDC UR8, c[0x0][0x630] ;  /* 0x00018c0000087ab9 */ /* 0x000fc60000000800 */
[----:B------:R-:W-:Y:S01]  /*22a30*/  ISETP.NE.AND.EX P1, PT, RZ, UR7, PT, P1 ;  /* 0x00000007ff007c0c */ /* 0x000fe2000bf25310 */
[----:B------:R-:W3:Y:S01]  /*22a40*/  LDC R12, c[0x0][0x148] ;  /* 0x00005200ff0c7b82 */ /* 0x000ee20000000800 */
[----:B0-----:R-:W-:Y:S02]  /*22a50*/  I2FP.F32.U32 R2, R8 ;  /* 0x0000000800027245 */ /* 0x001fe40000201000 */
[----:B--2---:R-:W-:-:S03]  /*22a60*/  I2FP.F32.U32 R4, R5 ;  /* 0x0000000500047245 */ /* 0x004fc60000201000 */
[----:B------:R-:W-:Y:S01]  /*22a70*/  FMUL R2, R2, UR5 ;  /* 0x0000000502027c20 */ /* 0x000fe20008400000 */
[----:B------:R-:W-:Y:S02]  /*22a80*/  ULDC UR5, c[0x0][0x154] ;  /* 0x0000550000057ab9 */ /* 0x000fe40000000800 */
[----:B------:R-:W-:-:S03]  /*22a90*/  FMUL R10, R4, UR5 ;  /* 0x00000005040a7c20 */ /* 0x000fc60008400000 */
[----:B------:R-:W0:Y:S08]  /*22aa0*/  F2I.U32.TRUNC.NTZ R2, R2 ;  /* 0x0000000200027305 */ /* 0x000e30000020f000 */
[----:B------:R-:W2:Y:S01]  /*22ab0*/  F2I.U32.TRUNC.NTZ R10, R10 ;  /* 0x0000000a000a7305 */ /* 0x000ea2000020f000 */
[----:B0-----:R-:W-:Y:S02]  /*22ac0*/  IMAD.MOV R4, RZ, RZ, -R2 ;  /* 0x000000ffff047224 */ /* 0x001fe400078e0a02 */
[----:B------:R-:W-:-:S02]  /*22ad0*/  IMAD.MOV.U32 R2, RZ, RZ, R15 ;  /* 0x000000ffff027224 */ /* 0x000fc400078e000f */
[----:B-1----:R-:W-:Y:S02]  /*22ae0*/  IMAD R8, R3, R4, R8 ;  /* 0x0000000403087224 */ /* 0x002fe400078e0208 */
[----:B--2---:R-:W-:-:S04]  /*22af0*/  IMAD.MOV R3, RZ, RZ, -R10 ;  /* 0x000000ffff037224 */ /* 0x004fc800078e0a0a */
[----:B---3--:R-:W-:Y:S02]  /*22b00*/  @P4 IMAD R8, R12, R3, R5 ;  /* 0x000000030c084224 */ /* 0x008fe400078e0205 */
[----:B------:R-:W-:Y:S01]  /*22b10*/  IMAD.MOV.U32 R3, RZ, RZ, R16 ;  /* 0x000000ffff037224 */ /* 0x000fe200078e0010 */
[----:B------:R-:W-:Y:S06]  /*22b20*/  @!P1 BRA `(.L_x_563) ;  /* 0x0000000000289947 */ /* 0x000fec0003800000 */
[----:B------:R-:W-:Y:S02]  /*22b30*/  ULDC UR5, c[0x0][0x634] ;  /* 0x00018d0000057ab9 */ /* 0x000fe40000000800 */
[----:B------:R-:W-:-:S05]  /*22b40*/  IADD3 R3, P1, R15, UR5, RZ ;  /* 0x000000050f037c10 */ /* 0x000fca000ff3e0ff */
[----:B------:R-:W-:-:S04]  /*22b50*/  IMAD.X R11, RZ, RZ, R16, P1 ;  /* 0x000000ffff0b7224 */ /* 0x000fc800008e0610 */
[----:B------:R-:W-:-:S04]  /*22b60*/  IMAD.WIDE.U32 R4, R11, UR6, RZ ;  /* 0x000000060b047c25 */ /* 0x000fc8000f8e00ff */
[----:B------:R-:W-:-:S04]  /*22b70*/  IMAD.WIDE.U32 R4, P1, R3, UR7, R4 ;  /* 0x0000000703047c25 */ /* 0x000fc8000f820004 */
[----:B------:R-:W-:-:S04]  /*22b80*/  IMAD.WIDE.U32 R2, R3, UR6, RZ ;  /* 0x0000000603027c25 */ /* 0x000fc8000f8e00ff */
[----:B------:R-:W-:Y:S01]  /*22b90*/  IMAD.MOV.U32 R2, RZ, RZ, R5 ;  /* 0x000000ffff027224 */ /* 0x000fe200078e0005 */
[----:B------:R-:W-:Y:S01]  /*22ba0*/  IADD3 RZ, P2, R3, R4, RZ ;  /* 0x0000000403ff7210 */ /* 0x000fe20007f5e0ff */
[----:B------:R-:W-:-:S04]  /*22bb0*/  IMAD.X R3, RZ, RZ, RZ, P1 ;  /* 0x000000ffff037224 */ /* 0x000fc800008e06ff */
[----:B------:R-:W-:-:S08]  /*22bc0*/  IMAD.WIDE.U32.X R2, R11, UR7, R2, P2 ;  /* 0x000000070b027c25 */ /* 0x000fd000090e0402 */
.L_x_563:
[--C-:B------:R-:W-:Y:S01]  /*22bd0*/  SHF.R.U64 R10, R2, UR8, R3.reuse ;  /* 0x00000008020a7c19 */ /* 0x100fe20008001203 */
[----:B------:R-:W-:Y:S01]  /*22be0*/  ULDC.64 UR6, c[0x0][0x620] ;  /* 0x0001880000067ab9 */ /* 0x000fe20000000a00 */
[----:B------:R-:W-:Y:S01]  /*22bf0*/  SHF.R.U32.HI R2, RZ, UR8, R3 ;  /* 0x00000008ff027c19 */ /* 0x000fe20008011603 */
[----:B------:R-:W-:Y:S01]  /*22c00*/  IMAD.MOV.U32 R3, RZ, RZ, R16 ;  /* 0x000000ffff037224 */ /* 0x000fe200078e0010 */
[----:B------:R-:W-:Y:S01]  /*22c10*/  IADD3 R11, P1, RZ, -R10, RZ ;  /* 0x8000000aff0b7210 */ /* 0x000fe20007f3e0ff */
[----:B------:R-:W-:-:S04]  /*22c20*/  ULDC UR5, c[0x0][0x618] ;  /* 0x0001860000057ab9 */ /* 0x000fc80000000800 */
[----:B------:R-:W-:-:S04]  /*22c30*/  IMAD.X R2, RZ, RZ, ~R2, P1 ;  /* 0x000000ffff027224 */ /* 0x000fc800008e0e02 */
[----:B------:R-:W-:-:S04]  /*22c40*/  IMAD R2, R2, UR6, RZ ;  /* 0x0000000602027c24 */ /* 0x000fc8000f8e02ff */
[----:B------:R-:W-:Y:S02]  /*22c50*/  IMAD R5, R11, UR7, R2 ;  /* 0x000000070b057c24 */ /* 0x000fe4000f8e0202 */
[----:B------:R-:W-:-:S04]  /*22c60*/  IMAD.MOV.U32 R2, RZ, RZ, R15 ;  /* 0x000000ffff027224 */ /* 0x000fc800078e000f */
[----:B------:R-:W-:Y:S01]  /*22c70*/  IMAD.WIDE.U32 R2, R11, UR6, R2 ;  /* 0x000000060b027c25 */ /* 0x000fe2000f8e0002 */
[----:B------:R-:W-:Y:S02]  /*22c80*/  ULDC.64 UR6, c[0x0][0x640] ;  /* 0x0001900000067ab9 */ /* 0x000fe40000000a00 */
[----:B------:R-:W-:Y:S01]  /*22c90*/  ISETP.NE.U32.AND P1, PT, RZ, UR6, PT ;  /* 0x00000006ff007c0c */ /* 0x000fe2000bf25070 */
[----:B------:R-:W-:-:S03]  /*22ca0*/  IMAD.IADD R3, R3, 0x1, R5 ;  /* 0x0000000103037824 */ /* 0x000fc600078e0205 */
[----:B------:R-:W-:Y:S02]  /*22cb0*/  ISETP.NE.AND.EX P1, PT, RZ, UR7, PT, P1 ;  /* 0x00000007ff007c0c */ /* 0x000fe4000bf25310 */
[--C-:B------:R-:W-:Y:S02]  /*22cc0*/  SHF.R.U64 R11, R2, UR5, R3.reuse ;  /* 0x00000005020b7c19 */ /* 0x100fe40008001203 */
[----:B------:R-:W-:Y:S01]  /*22cd0*/  SHF.R.U32.HI R2, RZ, UR5, R3 ;  /* 0x00000005ff027c19 */ /* 0x000fe20008011603 */
[----:B------:R-:W-:-:S03]  /*22ce0*/  ULDC UR5, c[0x0][0x608] ;  /* 0x0001820000057ab9 */ /* 0x000fc60000000800 */
[--C-:B------:R-:W-:Y:S02]  /*22cf0*/  SHF.R.U64 R12, R11, UR5, R2.reuse ;  /* 0x000000050b0c7c19 */ /* 0x100fe40008001202 */
[----:B------:R-:W-:Y:S01]  /*22d00*/  SHF.R.U32.HI R3, RZ, UR5, R2 ;  /* 0x00000005ff037c19 */ /* 0x000fe20008011602 */
[----:B------:R-:W-:-:S03]  /*22d10*/  ULDC UR5, c[0x0][0x658] ;  /* 0x0001960000057ab9 */ /* 0x000fc60000000800 */
[--C-:B------:R-:W-:Y:S02]  /*22d20*/  SHF.R.U64 R13, R12, UR5, R3.reuse ;  /* 0x000000050c0d7c19 */ /* 0x100fe40008001203 */
[----:B------:R-:W-:-:S03]  /*22d30*/  SHF.R.U32.HI R15, RZ, UR5, R3 ;  /* 0x00000005ff0f7c19 */ /* 0x000fc60008011603 */
[----:B------:R-:W-:Y:S02]  /*22d40*/  IMAD.MOV.U32 R2, RZ, RZ, R13 ;  /* 0x000000ffff027224 */ /* 0x000fe400078e000d */
        /* <DEDUP_REMOVED lines=12> */
.L_x_564:
[----:B------:R-:W-:Y:S01]  /*22e10*/  ULDC UR5, c[0x0][0x648] ;  /* 0x0001920000057ab9 */ /* 0x000fe20000000800 */
[----:B------:R-:W-:Y:S02]  /*22e20*/  LOP3.LUT R12, R12, UR17, RZ, 0xc0, !PT ;  /* 0x000000110c0c7c12 */ /* 0x000fe4000f8ec0ff */
[----:B------:R-:W-:Y:S01]  /*22e30*/  SHF.R.U64 R3, R2, UR5, R3 ;  /* 0x0000000502037c19 */ /* 0x000fe20008001203 */
[----:B------:R-:W-:-:S04]  /*22e40*/  ULDC UR5, c[0x0][0x638] ;  /* 0x00018e0000057ab9 */ /* 0x000fc80000000800 */
[----:B------:R-:W-:Y:S02]  /*22e50*/  IMAD.MOV R2, RZ, RZ, -R3 ;  /* 0x000000ffff027224 */ /* 0x000fe400078e0a03 */
[----:B------:R-:W-:Y:S02]  /*22e60*/  IMAD R5, R3, UR18, R12 ;  /* 0x0000001203057c24 */ /* 0x000fe4000f8e020c */
[----:B------:R-:W-:Y:S01]  /*22e70*/  IMAD R13, R2, UR5, R13 ;  /* 0x00000005020d7c24 */ /* 0x000fe2000f8e020d */
[----:B------:R-:W-:Y:S01]  /*22e80*/  ULDC UR5, c[0x0][0x610] ;  /* 0x0001840000057ab9 */ /* 0x000fe20000000800 */
[----:B------:R-:W-:Y:S01]  /*22e90*/  LOP3.LUT R2, R11, UR4, RZ, 0xc0, !PT ;  /* 0x000000040b027c12 */ /* 0x000fe2000f8ec0ff */
[----:B------:R-:W-:Y:S01]  /*22ea0*/  IMAD R8, R5, UR5, R8 ;  /* 0x0000000505087c24 */ /* 0x000fe2000f8e0208 */
[----:B------:R-:W-:-:S03]  /*22eb0*/  ULDC UR5, c[0x0][0x600] ;  /* 0x0001800000057ab9 */ /* 0x000fc60000000800 */
[----:B------:R-:W-:Y:S02]  /*22ec0*/  IMAD R13, R13, UR5, R2 ;  /* 0x000000050d0d7c24 */ /* 0x000fe4000f8e0202 */
[----:B------:R-:W-:-:S03]  /*22ed0*/  IMAD.MOV.U32 R2, RZ, RZ, 0x1 ;  /* 0x00000001ff027424 */ /* 0x000fc600078e00ff */
[----:B------:R-:W-:Y:S02]  /*22ee0*/  SEL R4, R13, R8, !P4 ;  /* 0x000000080d047207 */ /* 0x000fe40006000000 */
[----:B------:R-:W-:-:S07]  /*22ef0*/  SEL R5, R8, R13, !P4 ;  /* 0x0000000d08057207 */ /* 0x000fce0006000000 */
.L_x_562:
[----:B------:R-:W-:Y:S05]  /*22f00*/  BSYNC B1 ;  /* 0x0000000000017941 */ /* 0x000fea0003800000 */
.L_x_561:
[----:B------:R-:W-:-:S13]  /*22f10*/  LOP3.LUT P1, RZ, R2, 0xff, RZ, 0xc0, !PT ;  /* 0x000000ff02ff7812 */ /* 0x000fda000782c0ff */
[----:B------:R-:W-:Y:S05]  /*22f20*/  @P1 BRA `(.L_x_565) ;  /* 0xfffffff4003c1947 */ /* 0x000fea000383ffff */
[----:B------:R-:W-:Y:S05]  /*22f30*/  BSYNC B0 ;  /* 0x0000000000007941 */ /* 0x000fea0003800000 */
.L_x_553:
[----:B------:R-:W-:-:S03]  /*22f40*/  UMOV UR5, 0xffffffff ;  /* 0xffffffff00057882 */ /* 0x000fc60000000000 */
[----:B------:R-:W-:Y:S05]  /*22f50*/  BRA.DIV UR5, `(.L_x_566) ;  /* 0x0000000605287947 */ /* 0x000fea000b800000 */
[----:B------:R-:W-:-:S13]  /*22f60*/  ELECT P0, URZ, PT ;  /* 0x00000000003f782f */ /* 0x000fda0003800000 */
.L_x_580:
[----:B------:R-:W-:Y:S04]  /*22f70*/  BSSY B0, `(.L_x_567) ;  /* 0x000002c000007945 */ /* 0x000fe80003800000 */
[----:B------:R-:W-:Y:S05]  /*22f80*/  @!P0 BRA `(.L_x_568) ;  /* 0x0000000000a88947 */ /* 0x000fea0003800000 */
[----:B------:R-:W-:-:S04]  /*22f90*/  ULOP3.LUT UR5, UR13, 0x2, URZ, 0xfc, !UPT ;  /* 0x000000020d057892 */ /* 0x000fc8000f8efc3f */
[----:B------:R-:W-:-:S06]  /*22fa0*/  UISETP.NE.AND UP0, UPT, UR5, 0x3, UPT ;  /* 0x000000030500788c */ /* 0x000fcc000bf05270 */
[----:B------:R-:W-:-:S13]  /*22fb0*/  PLOP3.LUT P0, PT, PT, PT, UP0, 0x80, 0x0 ;  /* 0x000000000000781c */ /* 0x000fda0003f0f008 */
[----:B------:R-:W-:Y:S05]  /*22fc0*/  @!P0 BRA `(.L_x_569) ;  /* 0x0000000000048947 */ /* 0x000fea0003800000 */
[----:B------:R-:W-:Y:S01]  /*22fd0*/  BPT.TRAP 0x1 ;  /* 0x000000040000795c */ /* 0x000fe20000300000 */
.L_x_569:
[----:B------:R-:W0:Y:S01]  /*22fe0*/  S2R R3, SR_CgaCtaId ;  /* 0x0000000000037919 */ /* 0x000e220000008800 */
[----:B------:R-:W-:-:S04]  /*22ff0*/  MOV R2, 0x400 ;  /* 0x0000040000027802 */ /* 0x000fc80000000f00 */
[----:B0-----:R-:W-:Y:S02]  /*23000*/  LEA R3, R3, R2, 0x18 ;  /* 0x0000000203037211 */ /* 0x001fe400078ec0ff */
[----:B------:R-:W-:-:S03]  /*23010*/  SHF.L.U32 R2, R0, 0x1f, RZ ;  /* 0x0000001f00027819 */ /* 0x000fc600000006ff */
[----:B------:R-:W-:-:S04]  /*23020*/  VIADD R3, R3, 0x20 ;  /* 0x0000002003037836 */ /* 0x000fc80000000000 */
[----:B------:R-:W-:-:S04]  /*23030*/  IMAD R5, R6, 0x8, R3 ;  /* 0x0000000806057824 */ /* 0x000fc800078e0203 */
[----:B------:R-:W0:Y:S02]  /*23040*/  SYNCS.PHASECHK.TRANS64.TRYWAIT P0, [R5+URZ], R2 ;  /* 0x00000002050075a7 */ /* 0x000e24000800017f */
[----:B0-----:R-:W-:Y:S05]  /*23050*/  @!P0 BRA `(.L_x_570) ;  /* 0x00000004000c8947 */ /* 0x001fea0003800000 */
.L_x_581:
[----:B------:R-:W-:-:S05]  /*23060*/  VIADD R6, R6, 0x1 ;  /* 0x0000000106067836 */ /* 0x000fca0000000000 */
[----:B------:R-:W-:-:S04]  /*23070*/  ISETP.NE.AND P0, PT, R6, 0x4, PT ;  /* 0x000000040600780c */ /* 0x000fc80003f05270 */
[----:B0-----:R-:W-:Y:S02]  /*23080*/  SEL R5, RZ, 0x1, P0 ;  /* 0x00000001ff057807 */ /* 0x001fe40000000000 */
[----:B------:R-:W-:Y:S02]  /*23090*/  SEL R6, R6, RZ, P0 ;  /* 0x000000ff06067207 */ /* 0x000fe40000000000 */
[----:B------:R-:W-:-:S03]  /*230a0*/  LOP3.LUT R5, R0, R5, RZ, 0x3c, !PT ;  /* 0x0000000500057212 */ /* 0x000fc600078e3cff */
[----:B------:R-:W-:Y:S01]  /*230b0*/  IMAD R7, R6, 0x8, R3 ;  /* 0x0000000806077824 */ /* 0x000fe200078e0203 */
[----:B------:R-:W-:-:S04]  /*230c0*/  SHF.L.U32 R0, R5, 0x1f, RZ ;  /* 0x0000001f05007819 */ /* 0x000fc800000006ff */
[----:B------:R-:W0:Y:S02]  /*230d0*/  SYNCS.PHASECHK.TRANS64.TRYWAIT P0, [R7+URZ], R0 ;  /* 0x00000000070075a7 */ /* 0x000e24000800017f */
[----:B0-----:R-:W-:Y:S05]  /*230e0*/  @!P0 BRA `(.L_x_571) ;  /* 0x0000000000fc8947 */ /* 0x001fea0003800000 */
.L_x_582:
[----:B0-----:R-:W-:-:S05]  /*230f0*/  VIADD R0, R6, 0x1 ;  /* 0x0000000106007836 */ /* 0x001fca0000000000 */
[----:B------:R-:W-:-:S04]  /*23100*/  ISETP.NE.AND P0, PT, R0, 0x4, PT ;  /* 0x000000040000780c */ /* 0x000fc80003f05270 */
[----:B------:R-:W-:Y:S02]  /*23110*/  SEL R2, RZ, 0x1, P0 ;  /* 0x00000001ff027807 */ /* 0x000fe40000000000 */
[----:B------:R-:W-:Y:S02]  /*23120*/  SEL R4, R0, RZ, P0 ;  /* 0x000000ff00047207 */ /* 0x000fe40000000000 */
[----:B------:R-:W-:-:S03]  /*23130*/  LOP3.LUT R5, R5, R2, RZ, 0x3c, !PT ;  /* 0x0000000205057212 */ /* 0x000fc600078e3cff */
[----:B------:R-:W-:Y:S01]  /*23140*/  IMAD R7, R4, 0x8, R3 ;  /* 0x0000000804077824 */ /* 0x000fe200078e0203 */
[----:B------:R-:W-:-:S04]  /*23150*/  SHF.L.U32 R0, R5, 0x1f, RZ ;  /* 0x0000001f05007819 */ /* 0x000fc800000006ff */
[----:B------:R-:W0:Y:S02]  /*23160*/  SYNCS.PHASECHK.TRANS64.TRYWAIT P0, [R7+URZ], R0 ;  /* 0x00000000070075a7 */ /* 0x000e24000800017f */
[----:B0-----:R-:W-:Y:S05]  /*23170*/  @!P0 BRA `(.L_x_572) ;  /* 0x0000000000ec8947 */ /* 0x001fea0003800000 */
.L_x_583:
[----:B0-----:R-:W-:-:S05]  /*23180*/  VIADD R0, R4, 0x1 ;  /* 0x0000000104007836 */ /* 0x001fca0000000000 */
[----:B------:R-:W-:-:S04]  /*23190*/  ISETP.NE.AND P0, PT, R0, 0x4, PT ;  /* 0x000000040000780c */ /* 0x000fc80003f05270 */
[----:B------:R-:W-:Y:S02]  /*231a0*/  SEL R2, RZ, 0x1, P0 ;  /* 0x00000001ff027807 */ /* 0x000fe40000000000 */
[----:B------:R-:W-:Y:S02]  /*231b0*/  SEL R0, R0, RZ, P0 ;  /* 0x000000ff00007207 */ /* 0x000fe40000000000 */
[----:B------:R-:W-:-:S03]  /*231c0*/  LOP3.LUT R2, R5, R2, RZ, 0x3c, !PT ;  /* 0x0000000205027212 */ /* 0x000fc600078e3cff */
[----:B------:R-:W-:Y:S01]  /*231d0*/  IMAD R3, R0, 0x8, R3 ;  /* 0x0000000800037824 */ /* 0x000fe200078e0203 */
[----:B------:R-:W-:-:S07]  /*231e0*/  SHF.L.U32 R0, R2, 0x1f, RZ ;  /* 0x0000001f02007819 */ /* 0x000fce00000006ff */
.L_x_573:
[----:B0-----:R0:W1:Y:S02]  /*231f0*/  SYNCS.PHASECHK.TRANS64.TRYWAIT P0, [R3+URZ], R0 ;  /* 0x00000000030075a7 */ /* 0x001064000800017f */
[----:B-1----:R-:W-:Y:S05]  /*23200*/  @!P0 NANOSLEEP.SYNCS 0x989680 ;  /* 0x009896800000895d */ /* 0x002fea0003900000 */
[----:B------:R-:W1:Y:S02]  /*23210*/  @!P0 SYNCS.PHASECHK.TRANS64 P0, [R3+URZ], R0 ;  /* 0x00000000030085a7 */ /* 0x000e64000800007f */
[----:B-1----:R-:W-:Y:S05]  /*23220*/  @!P0 BRA `(.L_x_573) ;  /* 0xfffffffc00f08947 */ /* 0x002fea000383ffff */
.L_x_568:
[----:B------:R-:W-:Y:S05]  /*23230*/  BSYNC B0 ;  /* 0x0000000000007941 */ /* 0x000fea0003800000 */
.L_x_567:
[----:B------:R-:W-:Y:S05]  /*23240*/  EXIT ;  /* 0x000000000000794d */ /* 0x000fea0003800000 */
.L_x_17:
[----:B--2---:R-:W-:-:S04]  /*23250*/  IMAD.U32 R3, RZ, RZ, UR7 ;  /* 0x00000007ff037e24 */ /* 0x004fc8000f8e00ff */
[----:B------:R2:W4:Y:S03]  /*23260*/  SYNCS.PHASECHK.TRANS64.TRYWAIT P0, [R3+URZ], R0 ;  /* 0x00000000030075a7 */ /* 0x000526000800017f */
[----:B----4-:R-:W-:Y:S05]  /*23270*/  @!P0 NANOSLEEP.SYNCS 0x989680 ;  /* 0x009896800000895d */ /* 0x010fea0003900000 */
[----:B------:R-:W4:Y:S02]  /*23280*/  @!P0 SYNCS.PHASECHK.TRANS64 P0, [R3+URZ], R0 ;  /* 0x00000000030085a7 */ /* 0x000f24000800007f */
[----:B----4-:R-:W-:Y:S05]  /*23290*/  @!P0 BRA `(.L_x_17) ;  /* 0xfffffffc00ec8947 */ /* 0x010fea000383ffff */
[----:B------:R-:W-:Y:S05]  /*232a0*/  BRA `(.L_x_16) ;  /* 0xfffffdf800247947 */ /* 0x000fea000383ffff */
.L_x_23:
[----:B-----5:R4:W-:Y:S02]  /*232b0*/  STL [R1+0x470], R0 ;  /* 0x0004700001007387 */ /* 0x0209e40000100800 */
[----:B----4-:R-:W-:-:S04]  /*232c0*/  IMAD.U32 R0, RZ, RZ, UR9 ;  /* 0x00000009ff007e24 */ /* 0x010fc8000f8e00ff */
[----:B------:R4:W0:Y:S03]  /*232d0*/  SYNCS.PHASECHK.TRANS64.TRYWAIT P0, [R0+URZ], R3 ;  /* 0x00000003000075a7 */ /* 0x000826000800017f */
[----:B0-----:R-:W-:Y:S05]  /*232e0*/  @!P0 NANOSLEEP.SYNCS 0x989680 ;  /* 0x009896800000895d */ /* 0x001fea0003900000 */
[----:B------:R4:W0:Y:S02]  /*232f0*/  @!P0 SYNCS.PHASECHK.TRANS64 P0, [R0+URZ], R3 ;  /* 0x00000003000085a7 */ /* 0x000824000800007f */
[----:B----4-:R4:W5:Y:S02]  /*23300*/  LDL.LU R0, [R1+0x470] ;  /* 0x0004700001007983 */ /* 0x0109640000300800 */
[----:B0---4-:R-:W-:Y:S05]  /*23310*/  @!P0 BRA `(.L_x_23) ;  /* 0xfffffffc00e48947 */ /* 0x011fea000383ffff */
[----:B------:R-:W-:Y:S05]  /*23320*/  BRA `(.L_x_22) ;  /* 0xfffffe3000047947 */ /* 0x000fea000383ffff */
.L_x_554:
[----:B------:R-:W-:Y:S01]  /*23330*/  BSSY B1, `(.L_x_574) ;  /* 0x0000006000017945 */ /* 0x000fe20003800000 */
[----:B------:R-:W-:-:S07]  /*23340*/  IMAD.MOV.U32 R2, RZ, RZ, -0x1 ;  /* 0xffffffffff027424 */ /* 0x000fce00078e00ff */
[----:B------:R-:W-:Y:S05]  /*23350*/  WARPSYNC.COLLECTIVE R2, `(.L_x_575) ;  /* 0x00000000020c7348 */ /* 0x000fea0003c00000 */
[----:B------:R-:W-:Y:S02]  /*23360*/  ELECT P1, UR62, PT ;  /* 0x00000000003e782f */ /* 0x000fe40003820000 */
[----:B------:R-:W-:Y:S01]  /*23370*/  MOV R2, UR62 ;  /* 0x0000003e00027c02 */ /* 0x000fe20008000f00 */
[----:B------:R-:W-:Y:S10]  /*23380*/  ENDCOLLECTIVE ;  /* 0x000000000000791b */ /* 0x000ff40003800000 */
.L_x_575:
[----:B------:R-:W-:Y:S05]  /*23390*/  BSYNC B1 ;  /* 0x0000000000017941 */ /* 0x000fea0003800000 */
.L_x_574:
[----:B------:R-:W-:Y:S05]  /*233a0*/  BRA `(.L_x_576) ;  /* 0xfffffff000287947 */ /* 0x000fea000383ffff */
.L_x_557:
[----:B-1----:R1:W2:Y:S02]  /*233b0*/  SYNCS.PHASECHK.TRANS64.TRYWAIT P1, [R16+URZ+0x20], R11 ;  /* 0x0000200b100075a7 */ /* 0x0022a4000802017f */
[----:B--2---:R-:W-:Y:S05]  /*233c0*/  @!P1 NANOSLEEP.SYNCS 0x989680 ;  /* 0x009896800000995d */ /* 0x004fea0003900000 */
[----:B------:R-:W2:Y:S02]  /*233d0*/  @!P1 SYNCS.PHASECHK.TRANS64 P1, [R16+URZ+0x20], R11 ;  /* 0x0000200b100095a7 */ /* 0x000ea4000802007f */
[----:B--2---:R-:W-:Y:S05]  /*233e0*/  @!P1 BRA `(.L_x_557) ;  /* 0xfffffffc00f09947 */ /* 0x004fea000383ffff */
[----:B------:R-:W-:Y:S05]  /*233f0*/  BRA `(.L_x_577) ;  /* 0xfffffff0005c7947 */ /* 0x000fea000383ffff */
.L_x_566:
[----:B------:R-:W-:Y:S01]  /*23400*/  BSSY B0, `(.L_x_578) ;  /* 0x0000006000007945 */ /* 0x000fe20003800000 */
[----:B------:R-:W-:-:S07]  /*23410*/  IMAD.MOV.U32 R2, RZ, RZ, -0x1 ;  /* 0xffffffffff027424 */ /* 0x000fce00078e00ff */
[----:B------:R-:W-:Y:S05]  /*23420*/  WARPSYNC.COLLECTIVE R2, `(.L_x_579) ;  /* 0x00000000020c7348 */ /* 0x000fea0003c00000 */
[----:B------:R-:W-:Y:S02]  /*23430*/  ELECT P1, UR62, PT ;  /* 0x00000000003e782f */ /* 0x000fe40003820000 */
[----:B------:R-:W-:Y:S01]  /*23440*/  MOV R2, UR62 ;  /* 0x0000003e00027c02 */ /* 0x000fe20008000f00 */
[----:B------:R-:W-:Y:S10]  /*23450*/  ENDCOLLECTIVE ;  /* 0x000000000000791b */ /* 0x000ff40003800000 */
.L_x_579:
[----:B------:R-:W-:Y:S05]  /*23460*/  BSYNC B0 ;  /* 0x0000000000007941 */ /* 0x000fea0003800000 */
.L_x_578:
[----:B------:R-:W-:Y:S01]  /*23470*/  PLOP3.LUT P0, PT, P1, PT, PT, 0x80, 0x0 ;  /* 0x000000000000781c */ /* 0x000fe20000f0f070 */
[----:B------:R-:W-:-:S12]  /*23480*/  BRA `(.L_x_580) ;  /* 0xfffffff800b87947 */ /* 0x000fd8000383ffff */
.L_x_570:
[----:B0-----:R0:W1:Y:S02]  /*23490*/  SYNCS.PHASECHK.TRANS64.TRYWAIT P0, [R5+URZ], R2 ;  /* 0x00000002050075a7 */ /* 0x001064000800017f */
[----:B-1----:R-:W-:Y:S05]  /*234a0*/  @!P0 NANOSLEEP.SYNCS 0x989680 ;  /* 0x009896800000895d */ /* 0x002fea0003900000 */
[----:B------:R-:W1:Y:S02]  /*234b0*/  @!P0 SYNCS.PHASECHK.TRANS64 P0, [R5+URZ], R2 ;  /* 0x00000002050085a7 */ /* 0x000e64000800007f */
[----:B-1----:R-:W-:Y:S05]  /*234c0*/  @!P0 BRA `(.L_x_570) ;  /* 0xfffffffc00f08947 */ /* 0x002fea000383ffff */
[----:B------:R-:W-:Y:S05]  /*234d0*/  BRA `(.L_x_581) ;  /* 0xfffffff800e07947 */ /* 0x000fea000383ffff */
.L_x_571:
[----:B0-----:R0:W1:Y:S02]  /*234e0*/  SYNCS.PHASECHK.TRANS64.TRYWAIT P0, [R7+URZ], R0 ;  /* 0x00000000070075a7 */ /* 0x001064000800017f */
[----:B-1----:R-:W-:Y:S05]  /*234f0*/  @!P0 NANOSLEEP.SYNCS 0x989680 ;  /* 0x009896800000895d */ /* 0x002fea0003900000 */
[----:B------:R-:W1:Y:S02]  /*23500*/  @!P0 SYNCS.PHASECHK.TRANS64 P0, [R7+URZ], R0 ;  /* 0x00000000070085a7 */ /* 0x000e64000800007f */
[----:B-1----:R-:W-:Y:S05]  /*23510*/  @!P0 BRA `(.L_x_571) ;  /* 0xfffffffc00f08947 */ /* 0x002fea000383ffff */
[----:B------:R-:W-:Y:S05]  /*23520*/  BRA `(.L_x_582) ;  /* 0xfffffff800f07947 */ /* 0x000fea000383ffff */
.L_x_572:
[----:B0-----:R0:W1:Y:S02]  /*23530*/  SYNCS.PHASECHK.TRANS64.TRYWAIT P0, [R7+URZ], R0 ;  /* 0x00000000070075a7 */ /* 0x001064000800017f */
[----:B-1----:R-:W-:Y:S05]  /*23540*/  @!P0 NANOSLEEP.SYNCS 0x989680 ;  /* 0x009896800000895d */ /* 0x002fea0003900000 */
[----:B------:R-:W1:Y:S02]  /*23550*/  @!P0 SYNCS.PHASECHK.TRANS64 P0, [R7+URZ], R0 ;  /* 0x00000000070085a7 */ /* 0x000e64000800007f */
[----:B-1----:R-:W-:Y:S05]  /*23560*/  @!P0 BRA `(.L_x_572) ;  /* 0xfffffffc00f08947 */ /* 0x002fea000383ffff */
[----:B------:R-:W-:Y:S05]  /*23570*/  BRA `(.L_x_583) ;  /* 0xfffffffc00007947 */ /* 0x000fea000383ffff */
.L_x_584:
[----:B------:R-:W-:-:S00]  /*23580*/  BRA `(.L_x_584) ;  /* 0xfffffffc00fc7947 */ /* 0x000fc0000383ffff */
[----:B------:R-:W-:-:S00]  /*23590*/  NOP ;  /* 0x0000000000007918 */ /* 0x000fc00000000000 */
        /* <DEDUP_REMOVED lines=14> */
.L_x_585:


//--------------------- .nv.shared._ZN7cutlass13device_kernelINS_4gemm6kernel13GemmUniversalIN4cute5tupleIJiiiiEEENS1_10collective13CollectiveMmaINS1_37MainloopSm90TmaGmmaWarpSpecializedFP8ILi4ENS5_IJNS4_1CILi1EEESB_SB_EEENS1_35KernelTmaWarpSpecializedCooperativeEEENS5_IJNSA_ILi256EEESF_NSA_ILi32EEEEEENS_12float_e4m3_tENS5_IJlSB_lEEESI_SJ_NS4_8TiledMMAINS4_8MMA_AtomIJNS4_4SM904GMMA31MMA_64x256x32_F32E4M3E4M3_SS_TNILNSN_7ScaleInE1ELSP_1EEEEEENS4_6LayoutINS5_IJNSA_ILi2EEESB_SB_EEENS5_IJSB_NSA_ILi0EEESV_EEEEENS5_IJNS4_10UnderscoreESY_SY_EEEEENS4_13SM90_TMA_LOADENS4_14ComposedLayoutINS4_7SwizzleILi1ELi4ELi3EEENS4_18smem_ptr_flag_bitsILi8EEENSS_INS5_IJNSA_ILi8EEESG_EEENS5_IJSG_SB_EEEEEEEvNS4_8identityES11_S1B_vS1C_EENS_8epilogue10collective6detail29Sm90TmaWarpSpecializedAdapterINS1F_15DefaultEpilogueISI_SJ_SJ_NS1E_6thread17LinearCombinationISI_Li1EffLNS1J_9ScaleType4KindE0ELNS_15FloatRoundStyleE2ESI_EENS1_15EpilogueDefaultEEEEEvvEEEEvNT_6ParamsE --------------------------
	.section	.nv.shared._ZN7cutlass13device_kernelINS_4gemm6kernel13GemmUniversalIN4cute5tupleIJiiiiEEENS1_10collective13CollectiveMmaINS1_37MainloopSm90TmaGmmaWarpSpecializedFP8ILi4ENS5_IJNS4_1CILi1EEESB_SB_EEENS1_35KernelTmaWarpSpecializedCooperativeEEENS5_IJNSA_ILi256EEESF_NSA_ILi32EEEEEENS_12float_e4m3_tENS5_IJlSB_lEEESI_SJ_NS4_8TiledMMAINS4_8MMA_AtomIJNS4_4SM904GMMA31MMA_64x256x32_F32E4M3E4M3_SS_TNILNSN_7ScaleInE1ELSP_1EEEEEENS4_6LayoutINS5_IJNSA_ILi2EEESB_SB_EEENS5_IJSB_NSA_ILi0EEESV_EEEEENS5_IJNS4_10UnderscoreESY_SY_EEEEENS4_13SM90_TMA_LOADENS4_14ComposedLayoutINS4_7SwizzleILi1ELi4ELi3EEENS4_18smem_ptr_flag_bitsILi8EEENSS_INS5_IJNSA_ILi8EEESG_EEENS5_IJSG_SB_EEEEEEEvNS4_8identityES11_S1B_vS1C_EENS_8epilogue10collective6detail29Sm90TmaWarpSpecializedAdapterINS1F_15DefaultEpilogueISI_SJ_SJ_NS1E_6thread17LinearCombinationISI_Li1EffLNS1J_9ScaleType4KindE0ELNS_15FloatRoundStyleE2ESI_EENS1_15EpilogueDefaultEEEEEvvEEEEvNT_6ParamsE,"aw",@nobits
	.sectionflags	@""
	.align	16
	.zero		1024


//--------------------- .nv.shared.reserved.0     --------------------------
	.section	.nv.shared.reserved.0,"aw",@nobits
	.weak		__nv_reservedSMEM_offset_0_alias
	.size		__nv_reservedSMEM_offset_0_alias, 0, 0
	.other		__nv_reservedSMEM_offset_0_alias,@"STO_CUDA_RESERVED_SHARED STV_DEFAULT"
__nv_reservedSMEM_offset_0_alias:
	.zero		0


//--------------------- .nv.global                --------------------------
	.section	.nv.global,"aw",@nobits
.nv.global:
	.type		_ZN40_INTERNAL_92c8df3a_4_k_cu_bafc369d_271824cute1_E,@object
	.size		_ZN40_INTERNAL_92c8df3a_4_k_cu_bafc369d_271824cute1_E,(_ZN40_INTERNAL_92c8df3a_4_k_cu_bafc369d_271824cuda3std3__45__cpo6cbeginE - _ZN40_INTERNAL_92c8df3a_4_k_cu_bafc369d_271824cute1_E)
_ZN40_INTERNAL_92c8df3a_4_k_cu_bafc369d_271824cute1_E:
	.zero		1
	.type		_ZN40_INTERNAL_92c8df3a_4_k_cu_bafc369d_271824cuda3std3__45__cpo6cbeginE,@object
	.size		_ZN40_INTERNAL_92c8df3a_4_k_cu_bafc369d_271824cuda3std3__45__cpo6cbeginE,(_ZN40_INTERNAL_92c8df3a_4_k_cu_bafc369d_271824cuda3std3__48in_placeE - _ZN40_INTERNAL_92c8df3a_4_k_cu_bafc369d_271824cuda3std3__45__cpo6cbeginE)
_ZN40_INTERNAL_92c8df3a_4_k_cu_bafc369d_271824cuda3std3__45__cpo6cbeginE:
	.zero		1
	.type		_ZN40_INTERNAL_92c8df3a_4_k_cu_bafc369d_271824cuda3std3__48in_placeE,@object
	.size		_ZN40_INTERNAL_92c8df3a_4_k_cu_bafc369d_271824cuda3std3__48in_placeE,(_ZN40_INTERNAL_92c8df3a_4_k_cu_bafc369d_271824cuda3std6ranges3__45__cpo9iter_moveE - _ZN40_INTERNAL_92c8df3a_4_k_cu_bafc369d_271824cuda3std3__48in_placeE)
_ZN40_INTERNAL_92c8df3a_4_k_cu_bafc369d_271824cuda3std3__48in_placeE:
	.zero		1
	.type		_ZN40_INTERNAL_92c8df3a_4_k_cu_bafc369d_271824cuda3std6ranges3__45__cpo9iter_moveE,@object
	.size		_ZN40_INTERNAL_92c8df3a_4_k_cu_bafc369d_271824cuda3std6ranges3__45__cpo9iter_moveE,(_ZN40_INTERNAL_92c8df3a_4_k_cu_bafc369d_271824cuda3std3__45__cpo5beginE - _ZN40_INTERNAL_92c8df3a_4_k_cu_bafc369d_271824cuda3std6ranges3__45__cpo9iter_moveE)
_ZN40_INTERNAL_92c8df3a_4_k_cu_bafc369d_271824cuda3std6ranges3__45__cpo9iter_moveE:
	.zero		1
	.type		_ZN40_INTERNAL_92c8df3a_4_k_cu_bafc369d_271824cuda3std3__45__cpo5beginE,@object
	.size		_ZN40_INTERNAL_92c8df3a_4_k_cu_bafc369d_271824cuda3std3__45__cpo5beginE,(_ZN40_INTERNAL_92c8df3a_4_k_cu_bafc369d_271824cuda3std3__442_GLOBAL__N__92c8df3a_4_k_cu_bafc369d_271826ignoreE - _ZN40_INTERNAL_92c8df3a_4_k_cu_bafc369d_271824cuda3std3__45__cpo5beginE)
_ZN40_INTERNAL_92c8df3a_4_k_cu_bafc369d_271824cuda3std3__45__cpo5beginE:
	.zero		1
	.type		_ZN40_INTERNAL_92c8df3a_4_k_cu_bafc369d_271824cuda3std3__442_GLOBAL__N__92c8df3a_4_k_cu_bafc369d_271826ignoreE,@object
	.size		_ZN40_INTERNAL_92c8df3a_4_k_cu_bafc369d_271824cuda3std3__442_GLOBAL__N__92c8df3a_4_k_cu_bafc369d_271826ignoreE,(_ZN40_INTERNAL_92c8df3a_4_k_cu_bafc369d_271824cute7productE - _ZN40_INTERNAL_92c8df3a_4_k_cu_bafc369d_271824cuda3std3__442_GLOBAL__N__92c8df3a_4_k_cu_bafc369d_271826ignoreE)
_ZN40_INTERNAL_92c8df3a_4_k_cu_bafc369d_271824cuda3std3__442_GLOBAL__N__92c8df3a_4_k_cu_bafc369d_271826ignoreE:
	.zero		1
	.type		_ZN40_INTERNAL_92c8df3a_4_k_cu_bafc369d_271824cute7productE,@object
	.size		_ZN40_INTERNAL_92c8df3a_4_k_cu_bafc369d_271824cute7productE,(_ZN40_INTERNAL_92c8df3a_4_k_cu_bafc369d_271824cuda3std3__45__cpo3endE - _ZN40_INTERNAL_92c8df3a_4_k_cu_bafc369d_271824cute7productE)
_ZN40_INTERNAL_92c8df3a_4_k_cu_bafc369d_271824cute7productE:
	.zero		1
	.type		_ZN40_INTERNAL_92c8df3a_4_k_cu_bafc369d_271824cuda3std3__45__cpo3endE,@object
	.size		_ZN40_INTERNAL_92c8df3a_4_k_cu_bafc369d_271824cuda3std3__45__cpo3endE,(_ZN40_INTERNAL_92c8df3a_4_k_cu_bafc369d_271824cuda3std3__419piecewise_constructE - _ZN40_INTERNAL_92c8df3a_4_k_cu_bafc369d_271824cuda3std3__45__cpo3endE)
_ZN40_INTERNAL_92c8df3a_4_k_cu_bafc369d_271824cuda3std3__45__cpo3endE:
	.zero		1
	.type		_ZN40_INTERNAL_92c8df3a_4_k_cu_bafc369d_271824cuda3std3__419piecewise_constructE,@object
	.size		_ZN40_INTERNAL_92c8df3a_4_k_cu_bafc369d_271824cuda3std3__419piecewise_constructE,(_ZN40_INTERNAL_92c8df3a_4_k_cu_bafc369d_271824cuda3std3__45__cpo4cendE - _ZN40_INTERNAL_92c8df3a_4_k_cu_bafc369d_271824cuda3std3__419piecewise_constructE)
_ZN40_INTERNAL_92c8df3a_4_k_cu_bafc369d_271824cuda3std3__419piecewise_constructE:
	.zero		1
	.type		_ZN40_INTERNAL_92c8df3a_4_k_cu_bafc369d_271824cuda3std3__45__cpo4cendE,@object
	.size		_ZN40_INTERNAL_92c8df3a_4_k_cu_bafc369d_271824cuda3std3__45__cpo4cendE,(_ZN40_INTERNAL_92c8df3a_4_k_cu_bafc369d_271824cuda3std6ranges3__45__cpo4swapE - _ZN40_INTERNAL_92c8df3a_4_k_cu_bafc369d_271824cuda3std3__45__cpo4cendE)
_ZN40_INTERNAL_92c8df3a_4_k_cu_bafc369d_271824cuda3std3__45__cpo4cendE:
	.zero		1
	.type		_ZN40_INTERNAL_92c8df3a_4_k_cu_bafc369d_271824cuda3std6ranges3__45__cpo4swapE,@object
	.size		_ZN40_INTERNAL_92c8df3a_4_k_cu_bafc369d_271824cuda3std6ranges3__45__cpo4swapE,(.L_7 - _ZN40_INTERNAL_92c8df3a_4_k_cu_bafc369d_271824cuda3std6ranges3__45__cpo4swapE)
_ZN40_INTERNAL_92c8df3a_4_k_cu_bafc369d_271824cuda3std6ranges3__45__cpo4swapE:
	.zero		1
.L_7:


//--------------------- .nv.constant0._ZN7cutlass13device_kernelINS_4gemm6kernel13GemmUniversalIN4cute5tupleIJiiiiEEENS1_10collective13CollectiveMmaINS1_37MainloopSm90TmaGmmaWarpSpecializedFP8ILi4ENS5_IJNS4_1CILi1EEESB_SB_EEENS1_35KernelTmaWarpSpecializedCooperativeEEENS5_IJNSA_ILi256EEESF_NSA_ILi32EEEEEENS_12float_e4m3_tENS5_IJlSB_lEEESI_SJ_NS4_8TiledMMAINS4_8MMA_AtomIJNS4_4SM904GMMA31MMA_64x256x32_F32E4M3E4M3_SS_TNILNSN_7ScaleInE1ELSP_1EEEEEENS4_6LayoutINS5_IJNSA_ILi2EEESB_SB_EEENS5_IJSB_NSA_ILi0EEESV_EEEEENS5_IJNS4_10UnderscoreESY_SY_EEEEENS4_13SM90_TMA_LOADENS4_14ComposedLayoutINS4_7SwizzleILi1ELi4ELi3EEENS4_18smem_ptr_flag_bitsILi8EEENSS_INS5_IJNSA_ILi8EEESG_EEENS5_IJSG_SB_EEEEEEEvNS4_8identityES11_S1B_vS1C_EENS_8epilogue10collective6detail29Sm90TmaWarpSpecializedAdapterINS1F_15DefaultEpilogueISI_SJ_SJ_NS1E_6thread17LinearCombinationISI_Li1EffLNS1J_9ScaleType4KindE0ELNS_15FloatRoundStyleE2ESI_EENS1_15EpilogueDefaultEEEEEvvEEEEvNT_6ParamsE --------------------------
	.section	.nv.constant0._ZN7cutlass13device_kernelINS_4gemm6kernel13GemmUniversalIN4cute5tupleIJiiiiEEENS1_10collective13CollectiveMmaINS1_37MainloopSm90TmaGmmaWarpSpecializedFP8ILi4ENS5_IJNS4_1CILi1EEESB_SB_EEENS1_35KernelTmaWarpSpecializedCooperativeEEENS5_IJNSA_ILi256EEESF_NSA_ILi32EEEEEENS_12float_e4m3_tENS5_IJlSB_lEEESI_SJ_NS4_8TiledMMAINS4_8MMA_AtomIJNS4_4SM904GMMA31MMA_64x256x32_F32E4M3E4M3_SS_TNILNSN_7ScaleInE1ELSP_1EEEEEENS4_6LayoutINS5_IJNSA_ILi2EEESB_SB_EEENS5_IJSB_NSA_ILi0EEESV_EEEEENS5_IJNS4_10UnderscoreESY_SY_EEEEENS4_13SM90_TMA_LOADENS4_14ComposedLayoutINS4_7SwizzleILi1ELi4ELi3EEENS4_18smem_ptr_flag_bitsILi8EEENSS_INS5_IJNSA_ILi8EEESG_EEENS5_IJSG_SB_EEEEEEEvNS4_8identityES11_S1B_vS1C_EENS_8epilogue10collective6detail29Sm90TmaWarpSpecializedAdapterINS1F_15DefaultEpilogueISI_SJ_SJ_NS1E_6thread17LinearCombinationISI_Li1EffLNS1J_9ScaleType4KindE0ELNS_15FloatRoundStyleE2ESI_EENS1_15EpilogueDefaultEEEEEvvEEEEvNT_6ParamsE,"a",@progbits
	.sectionflags	@""
	.align	4
.nv.constant0._ZN7cutlass13device_kernelINS_4gemm6kernel13GemmUniversalIN4cute5tupleIJiiiiEEENS1_10collective13CollectiveMmaINS1_37MainloopSm90TmaGmmaWarpSpecializedFP8ILi4ENS5_IJNS4_1CILi1EEESB_SB_EEENS1_35KernelTmaWarpSpecializedCooperativeEEENS5_IJNSA_ILi256EEESF_NSA_ILi32EEEEEENS_12float_e4m3_tENS5_IJlSB_lEEESI_SJ_NS4_8TiledMMAINS4_8MMA_AtomIJNS4_4SM904GMMA31MMA_64x256x32_F32E4M3E4M3_SS_TNILNSN_7ScaleInE1ELSP_1EEEEEENS4_6LayoutINS5_IJNSA_ILi2EEESB_SB_EEENS5_IJSB_NSA_ILi0EEESV_EEEEENS5_IJNS4_10UnderscoreESY_SY_EEEEENS4_13SM90_TMA_LOADENS4_14ComposedLayoutINS4_7SwizzleILi1ELi4ELi3EEENS4_18smem_ptr_flag_bitsILi8EEENSS_INS5_IJNSA_ILi8EEESG_EEENS5_IJSG_SB_EEEEEEEvNS4_8identityES11_S1B_vS1C_EENS_8epilogue10collective6detail29Sm90TmaWarpSpecializedAdapterINS1F_15DefaultEpilogueISI_SJ_SJ_NS1E_6thread17LinearCombinationISI_Li1EffLNS1J_9ScaleType4KindE0ELNS_15FloatRoundStyleE2ESI_EENS1_15EpilogueDefaultEEEEEvvEEEEvNT_6ParamsE:
	.zero		1664


//--------------------- SYMBOLS --------------------------

	.type		.nv.reservedSmem.offset0,@object
	.size		.nv.reservedSmem.offset0,0x4
